//
// Generated by NVIDIA NVVM Compiler
//
// Compiler Build ID: CL-36424714
// Cuda compilation tools, release 13.0, V13.0.88
// Based on NVVM 20.0.0
//

.version 9.0
.target sm_100
.address_size 64

	// .globl	_Z23sdpa_fp8_stage_a_kernelPKhS0_S0_PKfS2_S2_P6__halfiiiif
// _ZZ23sdpa_fp8_stage_a_kernelPKhS0_S0_PKfS2_S2_P6__halfiiiifE2sQ has been demoted
// _ZZ23sdpa_fp8_stage_a_kernelPKhS0_S0_PKfS2_S2_P6__halfiiiifE2sK has been demoted
// _ZZ23sdpa_fp8_stage_a_kernelPKhS0_S0_PKfS2_S2_P6__halfiiiifE2sV has been demoted
// _ZZ23sdpa_fp8_stage_a_kernelPKhS0_S0_PKfS2_S2_P6__halfiiiifE4kLUT has been demoted
// _ZZ23sdpa_fp8_stage_a_kernelPKhS0_S0_PKfS2_S2_P6__halfiiiifE4vLUT has been demoted
// _ZZ23sdpa_fp8_stage_a_kernelPKhS0_S0_PKfS2_S2_P6__halfiiiifE6m_smem has been demoted
// _ZZ23sdpa_fp8_stage_a_kernelPKhS0_S0_PKfS2_S2_P6__halfiiiifE6l_smem has been demoted
// _ZZ23sdpa_fp8_stage_a_kernelPKhS0_S0_PKfS2_S2_P6__halfiiiifE6U_smem has been demoted

.visible .entry _Z23sdpa_fp8_stage_a_kernelPKhS0_S0_PKfS2_S2_P6__halfiiiif(
	.param .u64 .ptr .align 1 _Z23sdpa_fp8_stage_a_kernelPKhS0_S0_PKfS2_S2_P6__halfiiiif_param_0,
	.param .u64 .ptr .align 1 _Z23sdpa_fp8_stage_a_kernelPKhS0_S0_PKfS2_S2_P6__halfiiiif_param_1,
	.param .u64 .ptr .align 1 _Z23sdpa_fp8_stage_a_kernelPKhS0_S0_PKfS2_S2_P6__halfiiiif_param_2,
	.param .u64 .ptr .align 1 _Z23sdpa_fp8_stage_a_kernelPKhS0_S0_PKfS2_S2_P6__halfiiiif_param_3,
	.param .u64 .ptr .align 1 _Z23sdpa_fp8_stage_a_kernelPKhS0_S0_PKfS2_S2_P6__halfiiiif_param_4,
	.param .u64 .ptr .align 1 _Z23sdpa_fp8_stage_a_kernelPKhS0_S0_PKfS2_S2_P6__halfiiiif_param_5,
	.param .u64 .ptr .align 1 _Z23sdpa_fp8_stage_a_kernelPKhS0_S0_PKfS2_S2_P6__halfiiiif_param_6,
	.param .u32 _Z23sdpa_fp8_stage_a_kernelPKhS0_S0_PKfS2_S2_P6__halfiiiif_param_7,
	.param .u32 _Z23sdpa_fp8_stage_a_kernelPKhS0_S0_PKfS2_S2_P6__halfiiiif_param_8,
	.param .u32 _Z23sdpa_fp8_stage_a_kernelPKhS0_S0_PKfS2_S2_P6__halfiiiif_param_9,
	.param .u32 _Z23sdpa_fp8_stage_a_kernelPKhS0_S0_PKfS2_S2_P6__halfiiiif_param_10,
	.param .f32 _Z23sdpa_fp8_stage_a_kernelPKhS0_S0_PKfS2_S2_P6__halfiiiif_param_11
)
.maxntid 256
.minnctapersm 2
{
	.local .align 16 .b8 	__local_depot0[256];
	.reg .b64 	%SP;
	.reg .b64 	%SPL;
	.reg .pred 	%p<131>;
	.reg .b16 	%rs<31>;
	.reg .b32 	%r<382>;
	.reg .b32 	%f<303>;
	.reg .b64 	%rd<98>;
	// demoted variable
	.shared .align 16 .b8 _ZZ23sdpa_fp8_stage_a_kernelPKhS0_S0_PKfS2_S2_P6__halfiiiifE2sQ[2560];
	// demoted variable
	.shared .align 16 .b8 _ZZ23sdpa_fp8_stage_a_kernelPKhS0_S0_PKfS2_S2_P6__halfiiiifE2sK[10240];
	// demoted variable
	.shared .align 16 .b8 _ZZ23sdpa_fp8_stage_a_kernelPKhS0_S0_PKfS2_S2_P6__halfiiiifE2sV[10240];
	// demoted variable
	.shared .align 4 .b8 _ZZ23sdpa_fp8_stage_a_kernelPKhS0_S0_PKfS2_S2_P6__halfiiiifE4kLUT[1024];
	// demoted variable
	.shared .align 4 .b8 _ZZ23sdpa_fp8_stage_a_kernelPKhS0_S0_PKfS2_S2_P6__halfiiiifE4vLUT[1024];
	// demoted variable
	.shared .align 4 .b8 _ZZ23sdpa_fp8_stage_a_kernelPKhS0_S0_PKfS2_S2_P6__halfiiiifE6m_smem[128];
	// demoted variable
	.shared .align 4 .b8 _ZZ23sdpa_fp8_stage_a_kernelPKhS0_S0_PKfS2_S2_P6__halfiiiifE6l_smem[128];
	// demoted variable
	.shared .align 16 .b8 _ZZ23sdpa_fp8_stage_a_kernelPKhS0_S0_PKfS2_S2_P6__halfiiiifE6U_smem[10240];
	mov.u64 	%SPL, __local_depot0;
	ld.param.u64 	%rd32, [_Z23sdpa_fp8_stage_a_kernelPKhS0_S0_PKfS2_S2_P6__halfiiiif_param_0];
	ld.param.u64 	%rd33, [_Z23sdpa_fp8_stage_a_kernelPKhS0_S0_PKfS2_S2_P6__halfiiiif_param_1];
	ld.param.u64 	%rd34, [_Z23sdpa_fp8_stage_a_kernelPKhS0_S0_PKfS2_S2_P6__halfiiiif_param_2];
	ld.param.u64 	%rd35, [_Z23sdpa_fp8_stage_a_kernelPKhS0_S0_PKfS2_S2_P6__halfiiiif_param_3];
	ld.param.u64 	%rd36, [_Z23sdpa_fp8_stage_a_kernelPKhS0_S0_PKfS2_S2_P6__halfiiiif_param_4];
	ld.param.u64 	%rd37, [_Z23sdpa_fp8_stage_a_kernelPKhS0_S0_PKfS2_S2_P6__halfiiiif_param_5];
	ld.param.u64 	%rd38, [_Z23sdpa_fp8_stage_a_kernelPKhS0_S0_PKfS2_S2_P6__halfiiiif_param_6];
	ld.param.u32 	%r106, [_Z23sdpa_fp8_stage_a_kernelPKhS0_S0_PKfS2_S2_P6__halfiiiif_param_8];
	ld.param.u32 	%r107, [_Z23sdpa_fp8_stage_a_kernelPKhS0_S0_PKfS2_S2_P6__halfiiiif_param_9];
	ld.param.u32 	%r108, [_Z23sdpa_fp8_stage_a_kernelPKhS0_S0_PKfS2_S2_P6__halfiiiif_param_10];
	ld.param.f32 	%f54, [_Z23sdpa_fp8_stage_a_kernelPKhS0_S0_PKfS2_S2_P6__halfiiiif_param_11];
	cvta.to.global.u64 	%rd1, %rd38;
	add.u64 	%rd2, %SPL, 0;
	mov.u32 	%r109, %ctaid.x;
	mov.u32 	%r1, %tid.x;
	shr.u32 	%r378, %r1, 5;
	and.b32  	%r3, %r1, 31;
	shl.b32 	%r4, %r109, 5;
	add.s32 	%r110, %r4, 32;
	min.s32 	%r111, %r110, %r107;
	sub.s32 	%r5, %r111, %r4;
	setp.lt.s32 	%p1, %r5, 1;
	@%p1 bra 	$L__BB0_36;
	cvta.to.global.u64 	%rd40, %rd35;
	cvta.to.global.u64 	%rd41, %rd37;
	cvta.to.global.u64 	%rd42, %rd36;
	cvta.to.global.u64 	%rd3, %rd33;
	cvta.to.global.u64 	%rd4, %rd34;
	mov.u32 	%r112, %ctaid.y;
	mov.u32 	%r113, %ctaid.z;
	cvt.s64.s32 	%rd5, %r107;
	cvt.s64.s32 	%rd6, %r108;
	mul.wide.s32 	%rd43, %r108, %r107;
	cvt.u64.u32 	%rd44, %r113;
	cvt.s64.s32 	%rd45, %r106;
	cvt.u64.u32 	%rd46, %r112;
	mad.lo.s64 	%rd7, %rd45, %rd44, %rd46;
	mul.lo.s64 	%rd8, %rd43, %rd7;
	mul.wide.u32 	%rd47, %r112, 4;
	add.s64 	%rd48, %rd40, %rd47;
	ld.global.nc.f32 	%f1, [%rd48];
	add.s64 	%rd49, %rd42, %rd47;
	add.s64 	%rd50, %rd41, %rd47;
	ld.global.nc.f32 	%f55, [%rd50];
	ld.global.nc.f32 	%f56, [%rd49];
	cvt.rn.f32.u32 	%f57, %r1;
	div.rn.f32 	%f58, %f57, 0f437F0000;
	fma.rn.f32 	%f59, %f58, 0f44600000, 0fC3E00000;
	mul.f32 	%f60, %f59, %f56;
	shl.b32 	%r114, %r1, 2;
	mov.u32 	%r115, _ZZ23sdpa_fp8_stage_a_kernelPKhS0_S0_PKfS2_S2_P6__halfiiiifE4kLUT;
	add.s32 	%r116, %r115, %r114;
	st.shared.f32 	[%r116], %f60;
	mul.f32 	%f61, %f59, %f55;
	mov.u32 	%r117, _ZZ23sdpa_fp8_stage_a_kernelPKhS0_S0_PKfS2_S2_P6__halfiiiifE4vLUT;
	add.s32 	%r118, %r117, %r114;
	st.shared.f32 	[%r118], %f61;
	mul.lo.s32 	%r6, %r5, %r108;
	setp.ge.s32 	%p2, %r1, %r6;
	@%p2 bra 	$L__BB0_5;
	mov.u32 	%r7, %ntid.x;
	cvta.to.global.u64 	%rd9, %rd32;
	mov.u32 	%r357, %r1;
$L__BB0_3:
	div.s32 	%r119, %r357, %r108;
	mul.lo.s32 	%r120, %r119, %r108;
	sub.s32 	%r121, %r357, %r120;
	add.s32 	%r122, %r4, %r119;
	cvt.s64.s32 	%rd51, %r122;
	cvt.s64.s32 	%rd52, %r121;
	add.s64 	%rd53, %rd8, %rd52;
	mad.lo.s64 	%rd54, %rd51, %rd6, %rd53;
	add.s64 	%rd55, %rd9, %rd54;
	ld.global.nc.u8 	%rs1, [%rd55];
	cvt.u16.u8 	%rs2, %rs1;
	mov.u32 	%r123, _ZZ23sdpa_fp8_stage_a_kernelPKhS0_S0_PKfS2_S2_P6__halfiiiifE2sQ;
	mad.lo.s32 	%r124, %r119, 80, %r123;
	add.s32 	%r125, %r124, %r121;
	st.shared.u8 	[%r125], %rs2;
	add.s32 	%r357, %r357, %r7;
	setp.lt.s32 	%p3, %r357, %r6;
	mov.u32 	%r358, %r1;
	@%p3 bra 	$L__BB0_3;
$L__BB0_4:
	div.s32 	%r126, %r358, %r108;
	mul.lo.s32 	%r127, %r126, %r108;
	sub.s32 	%r128, %r358, %r127;
	mov.u32 	%r129, _ZZ23sdpa_fp8_stage_a_kernelPKhS0_S0_PKfS2_S2_P6__halfiiiifE6U_smem;
	mad.lo.s32 	%r130, %r126, 320, %r129;
	shl.b32 	%r131, %r128, 2;
	add.s32 	%r132, %r130, %r131;
	mov.b32 	%r133, 0;
	st.shared.u32 	[%r132], %r133;
	add.s32 	%r358, %r358, %r7;
	setp.lt.s32 	%p4, %r358, %r6;
	@%p4 bra 	$L__BB0_4;
$L__BB0_5:
	setp.ge.u32 	%p5, %r1, %r5;
	@%p5 bra 	$L__BB0_8;
	mov.u32 	%r10, %ntid.x;
	mov.u32 	%r135, _ZZ23sdpa_fp8_stage_a_kernelPKhS0_S0_PKfS2_S2_P6__halfiiiifE6m_smem;
	mov.u32 	%r138, _ZZ23sdpa_fp8_stage_a_kernelPKhS0_S0_PKfS2_S2_P6__halfiiiifE6l_smem;
	mov.u32 	%r359, %r1;
$L__BB0_7:
	shl.b32 	%r134, %r359, 2;
	add.s32 	%r136, %r135, %r134;
	mov.b32 	%r137, -8388608;
	st.shared.u32 	[%r136], %r137;
	add.s32 	%r139, %r138, %r134;
	mov.b32 	%r140, 0;
	st.shared.u32 	[%r139], %r140;
	add.s32 	%r359, %r359, %r10;
	setp.lt.s32 	%p6, %r359, %r5;
	@%p6 bra 	$L__BB0_7;
$L__BB0_8:
	bar.sync 	0;
	add.s32 	%r141, %r107, 63;
	shr.s32 	%r142, %r141, 31;
	shr.u32 	%r143, %r142, 26;
	add.s32 	%r144, %r141, %r143;
	shr.s32 	%r15, %r144, 6;
	setp.lt.s32 	%p7, %r107, 1;
	@%p7 bra 	$L__BB0_25;
	add.s64 	%rd10, %rd3, %rd8;
	add.s64 	%rd11, %rd33, %rd8;
	add.s64 	%rd12, %rd4, %rd8;
	add.s64 	%rd13, %rd34, %rd8;
	min.u32 	%r16, %r107, 64;
	mul.lo.s32 	%r17, %r16, %r108;
	shl.b32 	%r18, %r1, 4;
	setp.ge.s32 	%p8, %r18, %r17;
	@%p8 bra 	$L__BB0_19;
	mov.u32 	%r145, %ntid.x;
	shl.b32 	%r19, %r145, 4;
	mov.u32 	%r360, %r18;
$L__BB0_11:
	div.s32 	%r21, %r360, %r108;
	mul.lo.s32 	%r146, %r21, %r108;
	sub.s32 	%r22, %r360, %r146;
	cvt.s64.s32 	%rd56, %r21;
	cvt.s64.s32 	%rd57, %r22;
	mad.lo.s64 	%rd14, %rd56, %rd6, %rd57;
	add.s64 	%rd15, %rd11, %rd14;
	add.s64 	%rd16, %rd13, %rd14;
	add.s32 	%r23, %r22, 16;
	setp.gt.s32 	%p9, %r23, %r108;
	setp.ge.s32 	%p10, %r21, %r16;
	or.pred  	%p11, %p10, %p9;
	@%p11 bra 	$L__BB0_13;
	mul.lo.s32 	%r163, %r21, 80;
	mov.u32 	%r164, _ZZ23sdpa_fp8_stage_a_kernelPKhS0_S0_PKfS2_S2_P6__halfiiiifE2sK;
	add.s32 	%r165, %r164, %r163;
	add.s32 	%r161, %r165, %r22;
	// begin inline asm
	cp.async.ca.shared.global [%r161], [%rd15], 16;

	// end inline asm
	mov.u32 	%r166, _ZZ23sdpa_fp8_stage_a_kernelPKhS0_S0_PKfS2_S2_P6__halfiiiifE2sV;
	add.s32 	%r167, %r166, %r163;
	add.s32 	%r162, %r167, %r22;
	// begin inline asm
	cp.async.ca.shared.global [%r162], [%rd16], 16;

	// end inline asm
	bra.uni 	$L__BB0_18;
$L__BB0_13:
	setp.ge.s32 	%p12, %r21, %r16;
	add.s32 	%r147, %r22, 8;
	setp.gt.s32 	%p13, %r147, %r108;
	or.pred  	%p14, %p12, %p13;
	@%p14 bra 	$L__BB0_15;
	mul.lo.s32 	%r156, %r21, 80;
	mov.u32 	%r157, _ZZ23sdpa_fp8_stage_a_kernelPKhS0_S0_PKfS2_S2_P6__halfiiiifE2sK;
	add.s32 	%r158, %r157, %r156;
	add.s32 	%r154, %r158, %r22;
	// begin inline asm
	cp.async.ca.shared.global [%r154], [%rd15], 8;

	// end inline asm
	mov.u32 	%r159, _ZZ23sdpa_fp8_stage_a_kernelPKhS0_S0_PKfS2_S2_P6__halfiiiifE2sV;
	add.s32 	%r160, %r159, %r156;
	add.s32 	%r155, %r160, %r22;
	// begin inline asm
	cp.async.ca.shared.global [%r155], [%rd16], 8;

	// end inline asm
	bra.uni 	$L__BB0_18;
$L__BB0_15:
	setp.ge.s32 	%p15, %r21, %r16;
	setp.lt.s32 	%p16, %r108, 0;
	or.pred  	%p17, %p15, %p16;
	@%p17 bra 	$L__BB0_18;
	mul.lo.s32 	%r148, %r21, 80;
	mov.u32 	%r149, _ZZ23sdpa_fp8_stage_a_kernelPKhS0_S0_PKfS2_S2_P6__halfiiiifE2sK;
	add.s32 	%r24, %r149, %r148;
	mov.u32 	%r150, _ZZ23sdpa_fp8_stage_a_kernelPKhS0_S0_PKfS2_S2_P6__halfiiiifE2sV;
	add.s32 	%r25, %r150, %r148;
	min.s32 	%r26, %r108, %r23;
	mov.u32 	%r361, %r22;
$L__BB0_17:
	sub.s32 	%r151, %r361, %r22;
	cvt.s64.s32 	%rd58, %r151;
	add.s64 	%rd59, %rd14, %rd58;
	add.s64 	%rd60, %rd10, %rd59;
	ld.global.u8 	%rs3, [%rd60];
	add.s32 	%r152, %r24, %r361;
	st.shared.u8 	[%r152], %rs3;
	add.s64 	%rd61, %rd12, %rd59;
	ld.global.u8 	%rs4, [%rd61];
	add.s32 	%r153, %r25, %r361;
	st.shared.u8 	[%r153], %rs4;
	add.s32 	%r361, %r361, 1;
	setp.lt.s32 	%p18, %r361, %r26;
	@%p18 bra 	$L__BB0_17;
$L__BB0_18:
	add.s32 	%r360, %r360, %r19;
	setp.lt.s32 	%p19, %r360, %r17;
	@%p19 bra 	$L__BB0_11;
$L__BB0_19:
	// begin inline asm
	cp.async.commit_group;

	// end inline asm
	// begin inline asm
	cp.async.wait_group 0;

	// end inline asm
	bar.sync 	0;
	mov.u32 	%r169, %ntid.x;
	shl.b32 	%r30, %r169, 4;
	or.b32  	%r31, %r3, 32;
	max.s32 	%r32, %r15, 1;
	mov.b32 	%r362, 0;
	mov.u32 	%r363, %r362;
$L__BB0_20:
	shl.b32 	%r170, %r362, 6;
	add.s32 	%r40, %r170, 64;
	min.s32 	%r41, %r107, %r40;
	sub.s32 	%r42, %r41, %r170;
	add.s32 	%r43, %r42, -1;
	and.b32  	%r44, %r41, 7;
	and.b32  	%r45, %r41, 15;
	xor.b32  	%r46, %r363, 1;
	add.s32 	%r362, %r362, 1;
	setp.ge.s32 	%p20, %r362, %r15;
	@%p20 bra 	$L__BB0_44;
	sub.s32 	%r171, %r107, %r40;
	min.s32 	%r48, %r171, 64;
	mul.lo.s32 	%r49, %r48, %r108;
	setp.ge.s32 	%p21, %r18, %r49;
	@%p21 bra 	$L__BB0_43;
	mul.lo.s32 	%r172, %r46, 5120;
	mov.u32 	%r173, _ZZ23sdpa_fp8_stage_a_kernelPKhS0_S0_PKfS2_S2_P6__halfiiiifE2sK;
	add.s32 	%r50, %r173, %r172;
	mov.u32 	%r174, _ZZ23sdpa_fp8_stage_a_kernelPKhS0_S0_PKfS2_S2_P6__halfiiiifE2sV;
	add.s32 	%r51, %r174, %r172;
	mov.u32 	%r364, %r18;
$L__BB0_23:
	div.s32 	%r53, %r364, %r108;
	mul.lo.s32 	%r175, %r53, %r108;
	sub.s32 	%r54, %r364, %r175;
	add.s32 	%r176, %r53, %r40;
	cvt.s64.s32 	%rd66, %r176;
	cvt.s64.s32 	%rd67, %r54;
	mad.lo.s64 	%rd20, %rd66, %rd6, %rd67;
	add.s64 	%rd21, %rd11, %rd20;
	add.s64 	%rd22, %rd13, %rd20;
	add.s32 	%r55, %r54, 16;
	setp.gt.s32 	%p22, %r55, %r108;
	setp.ge.s32 	%p23, %r53, %r48;
	or.pred  	%p24, %p23, %p22;
	@%p24 bra 	$L__BB0_37;
	mul.lo.s32 	%r189, %r53, 80;
	add.s32 	%r190, %r50, %r189;
	add.s32 	%r187, %r190, %r54;
	// begin inline asm
	cp.async.ca.shared.global [%r187], [%rd21], 16;

	// end inline asm
	add.s32 	%r191, %r51, %r189;
	add.s32 	%r188, %r191, %r54;
	// begin inline asm
	cp.async.ca.shared.global [%r188], [%rd22], 16;

	// end inline asm
	bra.uni 	$L__BB0_42;
$L__BB0_25:
	setp.ge.s32 	%p122, %r378, %r5;
	@%p122 bra 	$L__BB0_36;
	not.b32 	%r345, %r3;
	add.s32 	%r33, %r108, %r345;
	and.b32  	%r34, %r33, 96;
	cvt.u64.u32 	%rd17, %r3;
	or.b32  	%r35, %r3, 32;
	or.b32  	%r36, %r3, 64;
	or.b32  	%r37, %r3, 96;
	add.s64 	%rd18, %rd1, 128;
	mul.lo.s64 	%rd19, %rd7, %rd5;
$L__BB0_27:
	setp.ge.s32 	%p123, %r3, %r108;
	shl.b32 	%r346, %r378, 2;
	mov.u32 	%r347, _ZZ23sdpa_fp8_stage_a_kernelPKhS0_S0_PKfS2_S2_P6__halfiiiifE6l_smem;
	add.s32 	%r348, %r347, %r346;
	ld.shared.f32 	%f268, [%r348];
	setp.gt.f32 	%p124, %f268, 0f00000000;
	selp.f32 	%f53, %f268, 0f322BCC77, %p124;
	add.s32 	%r349, %r4, %r378;
	cvt.u64.u32 	%rd27, %r349;
	@%p123 bra 	$L__BB0_35;
	setp.eq.s32 	%p125, %r34, 96;
	mov.u32 	%r379, %r3;
	@%p125 bra 	$L__BB0_32;
	setp.eq.s32 	%p126, %r34, 0;
	mov.u32 	%r350, _ZZ23sdpa_fp8_stage_a_kernelPKhS0_S0_PKfS2_S2_P6__halfiiiifE6U_smem;
	mad.lo.s32 	%r351, %r378, 320, %r350;
	shl.b32 	%r352, %r3, 2;
	add.s32 	%r98, %r351, %r352;
	ld.shared.f32 	%f270, [%r98];
	div.rn.f32 	%f269, %f270, %f53;
	// begin inline asm
	{  cvt.rn.f16.f32 %rs24, %f269;}

	// end inline asm
	mad.lo.s64 	%rd90, %rd27, %rd6, %rd8;
	add.s64 	%rd91, %rd90, %rd17;
	shl.b64 	%rd92, %rd91, 1;
	add.s64 	%rd28, %rd1, %rd92;
	st.global.u16 	[%rd28], %rs24;
	mov.u32 	%r379, %r35;
	@%p126 bra 	$L__BB0_32;
	setp.eq.s32 	%p127, %r34, 32;
	ld.shared.f32 	%f272, [%r98+128];
	div.rn.f32 	%f271, %f272, %f53;
	// begin inline asm
	{  cvt.rn.f16.f32 %rs25, %f271;}

	// end inline asm
	st.global.u16 	[%rd28+64], %rs25;
	mov.u32 	%r379, %r36;
	@%p127 bra 	$L__BB0_32;
	ld.shared.f32 	%f274, [%r98+256];
	div.rn.f32 	%f273, %f274, %f53;
	// begin inline asm
	{  cvt.rn.f16.f32 %rs26, %f273;}

	// end inline asm
	st.global.u16 	[%rd28+128], %rs26;
	mov.u32 	%r379, %r37;
$L__BB0_32:
	setp.lt.u32 	%p128, %r33, 96;
	@%p128 bra 	$L__BB0_35;
	shl.b32 	%r353, %r379, 2;
	mad.lo.s32 	%r354, %r378, 320, %r353;
	mov.u32 	%r355, _ZZ23sdpa_fp8_stage_a_kernelPKhS0_S0_PKfS2_S2_P6__halfiiiifE6U_smem;
	add.s32 	%r356, %r355, %r354;
	add.s32 	%r380, %r356, 256;
	add.s64 	%rd93, %rd19, %rd27;
	cvt.u64.u32 	%rd94, %r379;
	mad.lo.s64 	%rd95, %rd6, %rd93, %rd94;
	shl.b64 	%rd96, %rd95, 1;
	add.s64 	%rd97, %rd18, %rd96;
$L__BB0_34:
	ld.shared.f32 	%f279, [%r380+-256];
	div.rn.f32 	%f275, %f279, %f53;
	// begin inline asm
	{  cvt.rn.f16.f32 %rs27, %f275;}

	// end inline asm
	st.global.u16 	[%rd97+-128], %rs27;
	ld.shared.f32 	%f280, [%r380+-128];
	div.rn.f32 	%f276, %f280, %f53;
	// begin inline asm
	{  cvt.rn.f16.f32 %rs28, %f276;}

	// end inline asm
	st.global.u16 	[%rd97+-64], %rs28;
	ld.shared.f32 	%f281, [%r380];
	div.rn.f32 	%f277, %f281, %f53;
	// begin inline asm
	{  cvt.rn.f16.f32 %rs29, %f277;}

	// end inline asm
	st.global.u16 	[%rd97], %rs29;
	ld.shared.f32 	%f282, [%r380+128];
	div.rn.f32 	%f278, %f282, %f53;
	// begin inline asm
	{  cvt.rn.f16.f32 %rs30, %f278;}

	// end inline asm
	st.global.u16 	[%rd97+64], %rs30;
	add.s32 	%r379, %r379, 128;
	add.s32 	%r380, %r380, 512;
	add.s64 	%rd97, %rd97, 256;
	setp.lt.s32 	%p129, %r379, %r108;
	@%p129 bra 	$L__BB0_34;
$L__BB0_35:
	add.s32 	%r378, %r378, 8;
	setp.lt.s32 	%p130, %r378, %r5;
	@%p130 bra 	$L__BB0_27;
$L__BB0_36:
	ret;
$L__BB0_37:
	setp.ge.s32 	%p25, %r53, %r48;
	add.s32 	%r177, %r54, 8;
	setp.gt.s32 	%p26, %r177, %r108;
	or.pred  	%p27, %p25, %p26;
	@%p27 bra 	$L__BB0_39;
	mul.lo.s32 	%r184, %r53, 80;
	add.s32 	%r185, %r50, %r184;
	add.s32 	%r182, %r185, %r54;
	// begin inline asm
	cp.async.ca.shared.global [%r182], [%rd21], 8;

	// end inline asm
	add.s32 	%r186, %r51, %r184;
	add.s32 	%r183, %r186, %r54;
	// begin inline asm
	cp.async.ca.shared.global [%r183], [%rd22], 8;

	// end inline asm
	bra.uni 	$L__BB0_42;
$L__BB0_39:
	setp.ge.s32 	%p28, %r53, %r48;
	setp.lt.s32 	%p29, %r108, 0;
	or.pred  	%p30, %p28, %p29;
	@%p30 bra 	$L__BB0_42;
	mul.lo.s32 	%r178, %r53, 80;
	add.s32 	%r56, %r50, %r178;
	add.s32 	%r57, %r51, %r178;
	min.s32 	%r58, %r108, %r55;
	mov.u32 	%r365, %r54;
$L__BB0_41:
	sub.s32 	%r179, %r365, %r54;
	cvt.s64.s32 	%rd68, %r179;
	add.s64 	%rd69, %rd20, %rd68;
	add.s64 	%rd70, %rd10, %rd69;
	ld.global.u8 	%rs5, [%rd70];
	add.s32 	%r180, %r56, %r365;
	st.shared.u8 	[%r180], %rs5;
	add.s64 	%rd71, %rd12, %rd69;
	ld.global.u8 	%rs6, [%rd71];
	add.s32 	%r181, %r57, %r365;
	st.shared.u8 	[%r181], %rs6;
	add.s32 	%r365, %r365, 1;
	setp.lt.s32 	%p31, %r365, %r58;
	@%p31 bra 	$L__BB0_41;
$L__BB0_42:
	add.s32 	%r364, %r364, %r30;
	setp.lt.s32 	%p32, %r364, %r49;
	@%p32 bra 	$L__BB0_23;
$L__BB0_43:
	// begin inline asm
	cp.async.commit_group;

	// end inline asm
$L__BB0_44:
	setp.ge.s32 	%p33, %r378, %r5;
	@%p33 bra 	$L__BB0_102;
	mul.lo.s32 	%r192, %r363, 5120;
	mov.u32 	%r193, _ZZ23sdpa_fp8_stage_a_kernelPKhS0_S0_PKfS2_S2_P6__halfiiiifE2sK;
	add.s32 	%r62, %r193, %r192;
	mov.u32 	%r194, _ZZ23sdpa_fp8_stage_a_kernelPKhS0_S0_PKfS2_S2_P6__halfiiiifE2sV;
	add.s32 	%r63, %r194, %r192;
	and.b32  	%r64, %r41, 3;
	sub.s32 	%r65, %r42, %r64;
	sub.s32 	%r66, %r42, %r45;
	add.s32 	%r67, %r45, -1;
	add.s32 	%r68, %r44, -1;
	mov.u32 	%r366, %r378;
$L__BB0_46:
	setp.ge.s32 	%p34, %r31, %r108;
	mov.u32 	%r195, _ZZ23sdpa_fp8_stage_a_kernelPKhS0_S0_PKfS2_S2_P6__halfiiiifE2sQ;
	mad.lo.s32 	%r196, %r366, 80, %r195;
	add.s32 	%r70, %r196, %r3;
	ld.shared.u8 	%rs7, [%r70];
	cvt.rn.f32.u16 	%f63, %rs7;
	div.rn.f32 	%f64, %f63, 0f437F0000;
	fma.rn.f32 	%f65, %f64, 0f44600000, 0fC3E00000;
	mul.f32 	%f2, %f1, %f65;
	mov.f32 	%f283, 0f00000000;
	@%p34 bra 	$L__BB0_48;
	ld.shared.u8 	%rs8, [%r70+32];
	cvt.rn.f32.u16 	%f66, %rs8;
	div.rn.f32 	%f67, %f66, 0f437F0000;
	fma.rn.f32 	%f68, %f67, 0f44600000, 0fC3E00000;
	mul.f32 	%f283, %f1, %f68;
$L__BB0_48:
	setp.lt.s32 	%p35, %r42, 1;
	@%p35 bra 	$L__BB0_70;
	setp.lt.u32 	%p36, %r43, 3;
	mov.b32 	%r368, 0;
	@%p36 bra 	$L__BB0_60;
	mov.b32 	%r367, 0;
$L__BB0_51:
	setp.ge.s32 	%p37, %r31, %r108;
	mad.lo.s32 	%r199, %r367, 80, %r62;
	add.s32 	%r72, %r199, %r3;
	ld.shared.u8 	%rs9, [%r72];
	mul.wide.u16 	%r200, %rs9, 4;
	add.s32 	%r202, %r115, %r200;
	ld.shared.f32 	%f69, [%r202];
	mul.f32 	%f284, %f2, %f69;
	@%p37 bra 	$L__BB0_53;
	ld.shared.u8 	%rs10, [%r72+32];
	mul.wide.u16 	%r203, %rs10, 4;
	add.s32 	%r205, %r115, %r203;
	ld.shared.f32 	%f70, [%r205];
	fma.rn.f32 	%f284, %f283, %f70, %f284;
$L__BB0_53:
	setp.eq.s32 	%p38, %r3, 0;
	setp.ge.s32 	%p39, %r31, %r108;
	mov.b32 	%r206, %f284;
	shfl.sync.down.b32	%r207|%p40, %r206, 16, 31, -1;
	mov.b32 	%f71, %r207;
	add.f32 	%f72, %f284, %f71;
	mov.b32 	%r208, %f72;
	shfl.sync.down.b32	%r209|%p41, %r208, 8, 31, -1;
	mov.b32 	%f73, %r209;
	add.f32 	%f74, %f72, %f73;
	mov.b32 	%r210, %f74;
	shfl.sync.down.b32	%r211|%p42, %r210, 4, 31, -1;
	mov.b32 	%f75, %r211;
	add.f32 	%f76, %f74, %f75;
	mov.b32 	%r212, %f76;
	shfl.sync.down.b32	%r213|%p43, %r212, 2, 31, -1;
	mov.b32 	%f77, %r213;
	add.f32 	%f78, %f76, %f77;
	mov.b32 	%r214, %f78;
	shfl.sync.down.b32	%r215|%p44, %r214, 1, 31, -1;
	mov.b32 	%f79, %r215;
	add.f32 	%f80, %f78, %f79;
	mul.f32 	%f81, %f54, %f80;
	selp.f32 	%f82, %f81, %f80, %p38;
	mov.b32 	%r216, %f82;
	shfl.sync.idx.b32	%r217|%p45, %r216, 0, 31, -1;
	mul.wide.u32 	%rd76, %r367, 4;
	add.s64 	%rd23, %rd2, %rd76;
	st.local.u32 	[%rd23], %r217;
	ld.shared.u8 	%rs11, [%r72+80];
	mul.wide.u16 	%r218, %rs11, 4;
	add.s32 	%r220, %r115, %r218;
	ld.shared.f32 	%f83, [%r220];
	mul.f32 	%f285, %f2, %f83;
	@%p39 bra 	$L__BB0_55;
	ld.shared.u8 	%rs12, [%r72+112];
	mul.wide.u16 	%r221, %rs12, 4;
	add.s32 	%r223, %r115, %r221;
	ld.shared.f32 	%f84, [%r223];
	fma.rn.f32 	%f285, %f283, %f84, %f285;
$L__BB0_55:
	setp.eq.s32 	%p46, %r3, 0;
	setp.ge.s32 	%p47, %r31, %r108;
	mov.b32 	%r224, %f285;
	shfl.sync.down.b32	%r225|%p48, %r224, 16, 31, -1;
	mov.b32 	%f85, %r225;
	add.f32 	%f86, %f285, %f85;
	mov.b32 	%r226, %f86;
	shfl.sync.down.b32	%r227|%p49, %r226, 8, 31, -1;
	mov.b32 	%f87, %r227;
	add.f32 	%f88, %f86, %f87;
	mov.b32 	%r228, %f88;
	shfl.sync.down.b32	%r229|%p50, %r228, 4, 31, -1;
	mov.b32 	%f89, %r229;
	add.f32 	%f90, %f88, %f89;
	mov.b32 	%r230, %f90;
	shfl.sync.down.b32	%r231|%p51, %r230, 2, 31, -1;
	mov.b32 	%f91, %r231;
	add.f32 	%f92, %f90, %f91;
	mov.b32 	%r232, %f92;
	shfl.sync.down.b32	%r233|%p52, %r232, 1, 31, -1;
	mov.b32 	%f93, %r233;
	add.f32 	%f94, %f92, %f93;
	mul.f32 	%f95, %f54, %f94;
	selp.f32 	%f96, %f95, %f94, %p46;
	mov.b32 	%r234, %f96;
	shfl.sync.idx.b32	%r235|%p53, %r234, 0, 31, -1;
	st.local.u32 	[%rd23+4], %r235;
	ld.shared.u8 	%rs13, [%r72+160];
	mul.wide.u16 	%r236, %rs13, 4;
	add.s32 	%r238, %r115, %r236;
	ld.shared.f32 	%f97, [%r238];
	mul.f32 	%f286, %f2, %f97;
	@%p47 bra 	$L__BB0_57;
	ld.shared.u8 	%rs14, [%r72+192];
	mul.wide.u16 	%r239, %rs14, 4;
	add.s32 	%r241, %r115, %r239;
	ld.shared.f32 	%f98, [%r241];
	fma.rn.f32 	%f286, %f283, %f98, %f286;
$L__BB0_57:
	setp.eq.s32 	%p54, %r3, 0;
	setp.ge.s32 	%p55, %r31, %r108;
	mov.b32 	%r242, %f286;
	shfl.sync.down.b32	%r243|%p56, %r242, 16, 31, -1;
	mov.b32 	%f99, %r243;
	add.f32 	%f100, %f286, %f99;
	mov.b32 	%r244, %f100;
	shfl.sync.down.b32	%r245|%p57, %r244, 8, 31, -1;
	mov.b32 	%f101, %r245;
	add.f32 	%f102, %f100, %f101;
	mov.b32 	%r246, %f102;
	shfl.sync.down.b32	%r247|%p58, %r246, 4, 31, -1;
	mov.b32 	%f103, %r247;
	add.f32 	%f104, %f102, %f103;
	mov.b32 	%r248, %f104;
	shfl.sync.down.b32	%r249|%p59, %r248, 2, 31, -1;
	mov.b32 	%f105, %r249;
	add.f32 	%f106, %f104, %f105;
	mov.b32 	%r250, %f106;
	shfl.sync.down.b32	%r251|%p60, %r250, 1, 31, -1;
	mov.b32 	%f107, %r251;
	add.f32 	%f108, %f106, %f107;
	mul.f32 	%f109, %f54, %f108;
	selp.f32 	%f110, %f109, %f108, %p54;
	mov.b32 	%r252, %f110;
	shfl.sync.idx.b32	%r253|%p61, %r252, 0, 31, -1;
	st.local.u32 	[%rd23+8], %r253;
	ld.shared.u8 	%rs15, [%r72+240];
	mul.wide.u16 	%r254, %rs15, 4;
	add.s32 	%r256, %r115, %r254;
	ld.shared.f32 	%f111, [%r256];
	mul.f32 	%f287, %f2, %f111;
	@%p55 bra 	$L__BB0_59;
	ld.shared.u8 	%rs16, [%r72+272];
	mul.wide.u16 	%r257, %rs16, 4;
	add.s32 	%r259, %r115, %r257;
	ld.shared.f32 	%f112, [%r259];
	fma.rn.f32 	%f287, %f283, %f112, %f287;
$L__BB0_59:
	setp.eq.s32 	%p62, %r3, 0;
	mov.b32 	%r260, %f287;
	shfl.sync.down.b32	%r261|%p63, %r260, 16, 31, -1;
	mov.b32 	%f113, %r261;
	add.f32 	%f114, %f287, %f113;
	mov.b32 	%r262, %f114;
	shfl.sync.down.b32	%r263|%p64, %r262, 8, 31, -1;
	mov.b32 	%f115, %r263;
	add.f32 	%f116, %f114, %f115;
	mov.b32 	%r264, %f116;
	shfl.sync.down.b32	%r265|%p65, %r264, 4, 31, -1;
	mov.b32 	%f117, %r265;
	add.f32 	%f118, %f116, %f117;
	mov.b32 	%r266, %f118;
	shfl.sync.down.b32	%r267|%p66, %r266, 2, 31, -1;
	mov.b32 	%f119, %r267;
	add.f32 	%f120, %f118, %f119;
	mov.b32 	%r268, %f120;
	shfl.sync.down.b32	%r269|%p67, %r268, 1, 31, -1;
	mov.b32 	%f121, %r269;
	add.f32 	%f122, %f120, %f121;
	mul.f32 	%f123, %f54, %f122;
	selp.f32 	%f124, %f123, %f122, %p62;
	mov.b32 	%r270, %f124;
	shfl.sync.idx.b32	%r271|%p68, %r270, 0, 31, -1;
	st.local.u32 	[%rd23+12], %r271;
	add.s32 	%r367, %r367, 4;
	setp.ne.s32 	%p69, %r367, %r65;
	mov.u32 	%r368, %r65;
	@%p69 bra 	$L__BB0_51;
$L__BB0_60:
	setp.eq.s32 	%p70, %r64, 0;
	@%p70 bra 	$L__BB0_70;
	setp.ge.s32 	%p71, %r31, %r108;
	mad.lo.s32 	%r272, %r368, 80, %r62;
	add.s32 	%r75, %r272, %r3;
	ld.shared.u8 	%rs17, [%r75];
	mul.wide.u16 	%r273, %rs17, 4;
	add.s32 	%r275, %r115, %r273;
	ld.shared.f32 	%f125, [%r275];
	mul.f32 	%f288, %f2, %f125;
	@%p71 bra 	$L__BB0_63;
	ld.shared.u8 	%rs18, [%r75+32];
	mul.wide.u16 	%r276, %rs18, 4;
	add.s32 	%r278, %r115, %r276;
	ld.shared.f32 	%f126, [%r278];
	fma.rn.f32 	%f288, %f283, %f126, %f288;
$L__BB0_63:
	setp.eq.s32 	%p72, %r64, 1;
	setp.eq.s32 	%p73, %r3, 0;
	mov.b32 	%r279, %f288;
	shfl.sync.down.b32	%r280|%p74, %r279, 16, 31, -1;
	mov.b32 	%f127, %r280;
	add.f32 	%f128, %f288, %f127;
	mov.b32 	%r281, %f128;
	shfl.sync.down.b32	%r282|%p75, %r281, 8, 31, -1;
	mov.b32 	%f129, %r282;
	add.f32 	%f130, %f128, %f129;
	mov.b32 	%r283, %f130;
	shfl.sync.down.b32	%r284|%p76, %r283, 4, 31, -1;
	mov.b32 	%f131, %r284;
	add.f32 	%f132, %f130, %f131;
	mov.b32 	%r285, %f132;
	shfl.sync.down.b32	%r286|%p77, %r285, 2, 31, -1;
	mov.b32 	%f133, %r286;
	add.f32 	%f134, %f132, %f133;
	mov.b32 	%r287, %f134;
	shfl.sync.down.b32	%r288|%p78, %r287, 1, 31, -1;
	mov.b32 	%f135, %r288;
	add.f32 	%f136, %f134, %f135;
	mul.f32 	%f137, %f54, %f136;
	selp.f32 	%f138, %f137, %f136, %p73;
	mov.b32 	%r289, %f138;
	shfl.sync.idx.b32	%r290|%p79, %r289, 0, 31, -1;
	mul.wide.u32 	%rd77, %r368, 4;
	add.s64 	%rd24, %rd2, %rd77;
	st.local.u32 	[%rd24], %r290;
	@%p72 bra 	$L__BB0_70;
	setp.ge.s32 	%p80, %r31, %r108;
	ld.shared.u8 	%rs19, [%r75+80];
	mul.wide.u16 	%r291, %rs19, 4;
	add.s32 	%r293, %r115, %r291;
	ld.shared.f32 	%f139, [%r293];
	mul.f32 	%f289, %f2, %f139;
	@%p80 bra 	$L__BB0_66;
	ld.shared.u8 	%rs20, [%r75+112];
	mul.wide.u16 	%r294, %rs20, 4;
	add.s32 	%r296, %r115, %r294;
	ld.shared.f32 	%f140, [%r296];
	fma.rn.f32 	%f289, %f283, %f140, %f289;
$L__BB0_66:
	setp.eq.s32 	%p81, %r64, 2;
	setp.eq.s32 	%p82, %r3, 0;
	mov.b32 	%r297, %f289;
	shfl.sync.down.b32	%r298|%p83, %r297, 16, 31, -1;
	mov.b32 	%f141, %r298;
	add.f32 	%f142, %f289, %f141;
	mov.b32 	%r299, %f142;
	shfl.sync.down.b32	%r300|%p84, %r299, 8, 31, -1;
	mov.b32 	%f143, %r300;
	add.f32 	%f144, %f142, %f143;
	mov.b32 	%r301, %f144;
	shfl.sync.down.b32	%r302|%p85, %r301, 4, 31, -1;
	mov.b32 	%f145, %r302;
	add.f32 	%f146, %f144, %f145;
	mov.b32 	%r303, %f146;
	shfl.sync.down.b32	%r304|%p86, %r303, 2, 31, -1;
	mov.b32 	%f147, %r304;
	add.f32 	%f148, %f146, %f147;
	mov.b32 	%r305, %f148;
	shfl.sync.down.b32	%r306|%p87, %r305, 1, 31, -1;
	mov.b32 	%f149, %r306;
	add.f32 	%f150, %f148, %f149;
	mul.f32 	%f151, %f54, %f150;
	selp.f32 	%f152, %f151, %f150, %p82;
	mov.b32 	%r307, %f152;
	shfl.sync.idx.b32	%r308|%p88, %r307, 0, 31, -1;
	st.local.u32 	[%rd24+4], %r308;
	@%p81 bra 	$L__BB0_70;
	setp.ge.s32 	%p89, %r31, %r108;
	ld.shared.u8 	%rs21, [%r75+160];
	mul.wide.u16 	%r309, %rs21, 4;
	add.s32 	%r311, %r115, %r309;
	ld.shared.f32 	%f153, [%r311];
	mul.f32 	%f290, %f2, %f153;
	@%p89 bra 	$L__BB0_69;
	ld.shared.u8 	%rs22, [%r75+192];
	mul.wide.u16 	%r312, %rs22, 4;
	add.s32 	%r314, %r115, %r312;
	ld.shared.f32 	%f154, [%r314];
	fma.rn.f32 	%f290, %f283, %f154, %f290;
$L__BB0_69:
	setp.eq.s32 	%p90, %r3, 0;
	mov.b32 	%r315, %f290;
	shfl.sync.down.b32	%r316|%p91, %r315, 16, 31, -1;
	mov.b32 	%f155, %r316;
	add.f32 	%f156, %f290, %f155;
	mov.b32 	%r317, %f156;
	shfl.sync.down.b32	%r318|%p92, %r317, 8, 31, -1;
	mov.b32 	%f157, %r318;
	add.f32 	%f158, %f156, %f157;
	mov.b32 	%r319, %f158;
	shfl.sync.down.b32	%r320|%p93, %r319, 4, 31, -1;
	mov.b32 	%f159, %r320;
	add.f32 	%f160, %f158, %f159;
	mov.b32 	%r321, %f160;
	shfl.sync.down.b32	%r322|%p94, %r321, 2, 31, -1;
	mov.b32 	%f161, %r322;
	add.f32 	%f162, %f160, %f161;
	mov.b32 	%r323, %f162;
	shfl.sync.down.b32	%r324|%p95, %r323, 1, 31, -1;
	mov.b32 	%f163, %r324;
	add.f32 	%f164, %f162, %f163;
	mul.f32 	%f165, %f54, %f164;
	selp.f32 	%f166, %f165, %f164, %p90;
	mov.b32 	%r325, %f166;
	shfl.sync.idx.b32	%r326|%p96, %r325, 0, 31, -1;
	st.local.u32 	[%rd24+8], %r326;
$L__BB0_70:
	setp.lt.s32 	%p97, %r42, 1;
	shl.b32 	%r327, %r366, 2;
	mov.u32 	%r328, _ZZ23sdpa_fp8_stage_a_kernelPKhS0_S0_PKfS2_S2_P6__halfiiiifE6m_smem;
	add.s32 	%r76, %r328, %r327;
	ld.shared.f32 	%f26, [%r76];
	mov.f32 	%f298, %f26;
	@%p97 bra 	$L__BB0_84;
	setp.lt.u32 	%p98, %r43, 15;
	mov.b32 	%r371, 0;
	mov.f32 	%f298, %f26;
	@%p98 bra 	$L__BB0_74;
	mov.b32 	%r369, 0;
	mov.f32 	%f298, %f26;
$L__BB0_73:
	.pragma "nounroll";
	mul.wide.u32 	%rd78, %r369, 4;
	add.s64 	%rd79, %rd2, %rd78;
	ld.local.v4.f32 	{%f168, %f169, %f170, %f171}, [%rd79];
	max.f32 	%f172, %f298, %f168;
	max.f32 	%f173, %f172, %f169;
	max.f32 	%f174, %f173, %f170;
	max.f32 	%f175, %f174, %f171;
	ld.local.v4.f32 	{%f176, %f177, %f178, %f179}, [%rd79+16];
	max.f32 	%f180, %f175, %f176;
	max.f32 	%f181, %f180, %f177;
	max.f32 	%f182, %f181, %f178;
	max.f32 	%f183, %f182, %f179;
	ld.local.v4.f32 	{%f184, %f185, %f186, %f187}, [%rd79+32];
	max.f32 	%f188, %f183, %f184;
	max.f32 	%f189, %f188, %f185;
	max.f32 	%f190, %f189, %f186;
	max.f32 	%f191, %f190, %f187;
	ld.local.v4.f32 	{%f192, %f193, %f194, %f195}, [%rd79+48];
	max.f32 	%f196, %f191, %f192;
	max.f32 	%f197, %f196, %f193;
	max.f32 	%f198, %f197, %f194;
	max.f32 	%f298, %f198, %f195;
	add.s32 	%r369, %r369, 16;
	setp.ne.s32 	%p99, %r369, %r66;
	mov.u32 	%r371, %r66;
	@%p99 bra 	$L__BB0_73;
$L__BB0_74:
	setp.eq.s32 	%p100, %r45, 0;
	@%p100 bra 	$L__BB0_84;
	setp.lt.u32 	%p101, %r67, 7;
	@%p101 bra 	$L__BB0_77;
	mul.wide.u32 	%rd80, %r371, 4;
	add.s64 	%rd81, %rd2, %rd80;
	ld.local.f32 	%f200, [%rd81];
	max.f32 	%f201, %f298, %f200;
	ld.local.f32 	%f202, [%rd81+4];
	max.f32 	%f203, %f201, %f202;
	ld.local.f32 	%f204, [%rd81+8];
	max.f32 	%f205, %f203, %f204;
	ld.local.f32 	%f206, [%rd81+12];
	max.f32 	%f207, %f205, %f206;
	ld.local.f32 	%f208, [%rd81+16];
	max.f32 	%f209, %f207, %f208;
	ld.local.f32 	%f210, [%rd81+20];
	max.f32 	%f211, %f209, %f210;
	ld.local.f32 	%f212, [%rd81+24];
	max.f32 	%f213, %f211, %f212;
	ld.local.f32 	%f214, [%rd81+28];
	max.f32 	%f298, %f213, %f214;
	add.s32 	%r371, %r371, 8;
$L__BB0_77:
	setp.eq.s32 	%p102, %r44, 0;
	@%p102 bra 	$L__BB0_84;
	setp.lt.u32 	%p103, %r68, 3;
	@%p103 bra 	$L__BB0_80;
	mul.wide.u32 	%rd82, %r371, 4;
	add.s64 	%rd83, %rd2, %rd82;
	ld.local.f32 	%f216, [%rd83];
	max.f32 	%f217, %f298, %f216;
	ld.local.f32 	%f218, [%rd83+4];
	max.f32 	%f219, %f217, %f218;
	ld.local.f32 	%f220, [%rd83+8];
	max.f32 	%f221, %f219, %f220;
	ld.local.f32 	%f222, [%rd83+12];
	max.f32 	%f298, %f221, %f222;
	add.s32 	%r371, %r371, 4;
$L__BB0_80:
	setp.eq.s32 	%p104, %r64, 0;
	@%p104 bra 	$L__BB0_84;
	setp.eq.s32 	%p105, %r64, 1;
	mul.wide.u32 	%rd84, %r371, 4;
	add.s64 	%rd25, %rd2, %rd84;
	ld.local.f32 	%f223, [%rd25];
	max.f32 	%f298, %f298, %f223;
	@%p105 bra 	$L__BB0_84;
	setp.eq.s32 	%p106, %r64, 2;
	ld.local.f32 	%f224, [%rd25+4];
	max.f32 	%f298, %f298, %f224;
	@%p106 bra 	$L__BB0_84;
	ld.local.f32 	%f225, [%rd25+8];
	max.f32 	%f298, %f298, %f225;
$L__BB0_84:
	setp.lt.s32 	%p107, %r42, 1;
	mov.u32 	%r332, _ZZ23sdpa_fp8_stage_a_kernelPKhS0_S0_PKfS2_S2_P6__halfiiiifE6l_smem;
	add.s32 	%r84, %r332, %r327;
	ld.shared.f32 	%f41, [%r84];
	mov.f32 	%f302, 0f00000000;
	@%p107 bra 	$L__BB0_92;
	setp.lt.u32 	%p108, %r43, 3;
	mov.f32 	%f302, 0f00000000;
	mov.b32 	%r374, 0;
	@%p108 bra 	$L__BB0_88;
	mov.f32 	%f302, 0f00000000;
	mov.b32 	%r373, 0;
$L__BB0_87:
	mul.wide.u32 	%rd85, %r373, 4;
	add.s64 	%rd86, %rd2, %rd85;
	ld.local.v4.f32 	{%f230, %f231, %f232, %f233}, [%rd86];
	sub.f32 	%f234, %f230, %f298;
	mul.f32 	%f235, %f234, 0f3FB8AA3B;
	ex2.approx.f32 	%f236, %f235;
	add.f32 	%f237, %f302, %f236;
	sub.f32 	%f238, %f231, %f298;
	mul.f32 	%f239, %f238, 0f3FB8AA3B;
	ex2.approx.f32 	%f240, %f239;
	add.f32 	%f241, %f237, %f240;
	sub.f32 	%f242, %f232, %f298;
	mul.f32 	%f243, %f242, 0f3FB8AA3B;
	ex2.approx.f32 	%f244, %f243;
	add.f32 	%f245, %f241, %f244;
	sub.f32 	%f246, %f233, %f298;
	mul.f32 	%f247, %f246, 0f3FB8AA3B;
	ex2.approx.f32 	%f248, %f247;
	st.local.v4.f32 	[%rd86], {%f236, %f240, %f244, %f248};
	add.f32 	%f302, %f245, %f248;
	add.s32 	%r373, %r373, 4;
	setp.ne.s32 	%p109, %r373, %r65;
	mov.u32 	%r374, %r65;
	@%p109 bra 	$L__BB0_87;
$L__BB0_88:
	setp.eq.s32 	%p110, %r64, 0;
	@%p110 bra 	$L__BB0_92;
	setp.eq.s32 	%p111, %r64, 1;
	mul.wide.u32 	%rd87, %r374, 4;
	add.s64 	%rd26, %rd2, %rd87;
	ld.local.f32 	%f249, [%rd26];
	sub.f32 	%f250, %f249, %f298;
	mul.f32 	%f251, %f250, 0f3FB8AA3B;
	ex2.approx.f32 	%f252, %f251;
	st.local.f32 	[%rd26], %f252;
	add.f32 	%f302, %f302, %f252;
	@%p111 bra 	$L__BB0_92;
	setp.eq.s32 	%p112, %r64, 2;
	ld.local.f32 	%f253, [%rd26+4];
	sub.f32 	%f254, %f253, %f298;
	mul.f32 	%f255, %f254, 0f3FB8AA3B;
	ex2.approx.f32 	%f256, %f255;
	st.local.f32 	[%rd26+4], %f256;
	add.f32 	%f302, %f302, %f256;
	@%p112 bra 	$L__BB0_92;
	ld.local.f32 	%f257, [%rd26+8];
	sub.f32 	%f258, %f257, %f298;
	mul.f32 	%f259, %f258, 0f3FB8AA3B;
	ex2.approx.f32 	%f260, %f259;
	st.local.f32 	[%rd26+8], %f260;
	add.f32 	%f302, %f302, %f260;
$L__BB0_92:
	setp.ge.s32 	%p113, %r3, %r108;
	sub.f32 	%f261, %f26, %f298;
	mul.f32 	%f262, %f261, 0f3FB8AA3B;
	ex2.approx.f32 	%f50, %f262;
	fma.rn.f32 	%f51, %f41, %f50, %f302;
	mov.u32 	%r335, _ZZ23sdpa_fp8_stage_a_kernelPKhS0_S0_PKfS2_S2_P6__halfiiiifE6U_smem;
	mad.lo.s32 	%r88, %r366, 320, %r335;
	mov.u32 	%r375, %r3;
	@%p113 bra 	$L__BB0_93;
	bra.uni 	$L__BB0_103;
$L__BB0_93:
	setp.lt.s32 	%p115, %r42, 1;
	@%p115 bra 	$L__BB0_99;
	mov.b32 	%r376, 0;
$L__BB0_95:
	setp.ge.s32 	%p116, %r3, %r108;
	@%p116 bra 	$L__BB0_98;
	mul.wide.u32 	%rd88, %r376, 4;
	add.s64 	%rd89, %rd2, %rd88;
	ld.local.f32 	%f52, [%rd89];
	mad.lo.s32 	%r92, %r376, 80, %r63;
	mov.u32 	%r377, %r3;
$L__BB0_97:
	add.s32 	%r339, %r92, %r377;
	ld.shared.u8 	%rs23, [%r339];
	mul.wide.u16 	%r340, %rs23, 4;
	add.s32 	%r342, %r117, %r340;
	ld.shared.f32 	%f265, [%r342];
	shl.b32 	%r343, %r377, 2;
	add.s32 	%r344, %r88, %r343;
	ld.shared.f32 	%f266, [%r344];
	fma.rn.f32 	%f267, %f52, %f265, %f266;
	st.shared.f32 	[%r344], %f267;
	add.s32 	%r377, %r377, 32;
	setp.lt.s32 	%p117, %r377, %r108;
	@%p117 bra 	$L__BB0_97;
$L__BB0_98:
	add.s32 	%r376, %r376, 1;
	setp.lt.s32 	%p118, %r376, %r42;
	@%p118 bra 	$L__BB0_95;
$L__BB0_99:
	setp.ne.s32 	%p119, %r3, 0;
	@%p119 bra 	$L__BB0_101;
	st.shared.f32 	[%r76], %f298;
	st.shared.f32 	[%r84], %f51;
$L__BB0_101:
	add.s32 	%r366, %r366, 8;
	setp.lt.s32 	%p120, %r366, %r5;
	@%p120 bra 	$L__BB0_46;
$L__BB0_102:
	// begin inline asm
	cp.async.wait_group 0;

	// end inline asm
	bar.sync 	0;
	setp.eq.s32 	%p121, %r362, %r32;
	mov.u32 	%r363, %r46;
	@%p121 bra 	$L__BB0_25;
	bra.uni 	$L__BB0_20;
$L__BB0_103:
	shl.b32 	%r336, %r375, 2;
	add.s32 	%r337, %r88, %r336;
	ld.shared.f32 	%f263, [%r337];
	mul.f32 	%f264, %f50, %f263;
	st.shared.f32 	[%r337], %f264;
	add.s32 	%r375, %r375, 32;
	setp.lt.s32 	%p114, %r375, %r108;
	@%p114 bra 	$L__BB0_103;
	bra.uni 	$L__BB0_93;

}


// ===== COMPILED SASS (sm_100) =====

	.target	sm_100

	.elftype	@"ET_EXEC"


//--------------------- .note.nv.tkinfo           --------------------------
	.section	.note.nv.tkinfo,"",@"SHT_NOTE"
	.sectionflags	@"SHF_NOTE_NV_TKINFO"
	.tkinfo
        /*0018*/ 	.word	0x00000002
        /*0030*/ 	.string	""
        /*0030*/ 	.string	"ptxas"
        /*0030*/ 	.string	"Cuda compilation tools, release 13.0, V13.0.88"
        /*0030*/ 	.string	"Build cuda_13.0.r13.0/compiler.36424714_0"
        /*0030*/ 	.string	"-arch sm_100 -m 64 "



//--------------------- .note.nv.cuinfo           --------------------------
	.section	.note.nv.cuinfo,"",@"SHT_NOTE"
	.sectionflags	@"SHF_NOTE_NV_CUINFO"
        /*0018*/ 	.short	0x0002
        /*001a*/ 	.short	0x0064
        /*001c*/ 	.short	0x0082
	.zero		2


//--------------------- .nv.info                  --------------------------
	.section	.nv.info,"",@"SHT_CUDA_INFO"
	.align	4


	//----- nvinfo : EIATTR_REGCOUNT
	.align		4
        /*0000*/ 	.byte	0x04, 0x2f
        /*0002*/ 	.short	(.L_1 - .L_0)
	.align		4
.L_0:
        /*0004*/ 	.word	index@(_Z23sdpa_fp8_stage_a_kernelPKhS0_S0_PKfS2_S2_P6__halfiiiif)
        /*0008*/ 	.word	0x00000044


	//----- nvinfo : EIATTR_FRAME_SIZE
	.align		4
.L_1:
        /*000c*/ 	.byte	0x04, 0x11
        /*000e*/ 	.short	(.L_3 - .L_2)
	.align		4
.L_2:
        /*0010*/ 	.word	index@($__internal_0_$__cuda_sm3x_div_rn_noftz_f32_slowpath)
        /*0014*/ 	.word	0x00000100


	//----- nvinfo : EIATTR_FRAME_SIZE
	.align		4
.L_3:
        /*0018*/ 	.byte	0x04, 0x11
        /*001a*/ 	.short	(.L_5 - .L_4)
	.align		4
.L_4:
        /*001c*/ 	.word	index@(_Z23sdpa_fp8_stage_a_kernelPKhS0_S0_PKfS2_S2_P6__halfiiiif)
        /*0020*/ 	.word	0x00000100


	//----- nvinfo : EIATTR_MIN_STACK_SIZE
	.align		4
.L_5:
        /*0024*/ 	.byte	0x04, 0x12
        /*0026*/ 	.short	(.L_7 - .L_6)
	.align		4
.L_6:
        /*0028*/ 	.word	index@(_Z23sdpa_fp8_stage_a_kernelPKhS0_S0_PKfS2_S2_P6__halfiiiif)
        /*002c*/ 	.word	0x00000100
.L_7:


//--------------------- .nv.compat                --------------------------
	.section	.nv.compat,"",@"SHT_CUDA_COMPAT_INFO"
	.align	4
        /*0000*/ 	.byte	0x02, 0x09, 0x00, 0x00, 0x02, 0x02, 0x01, 0x00, 0x02, 0x05, 0x05, 0x00, 0x03, 0x07, 0x01, 0x01
        /*0010*/ 	.byte	0x02, 0x03, 0x00, 0x00, 0x02, 0x06, 0x01, 0x00, 0x04, 0x0b, 0x08, 0x00, 0x01, 0x00, 0x00, 0x00
        /*0020*/ 	.byte	0x00, 0x00, 0x00, 0x00


//--------------------- .nv.info._Z23sdpa_fp8_stage_a_kernelPKhS0_S0_PKfS2_S2_P6__halfiiiif --------------------------
	.section	.nv.info._Z23sdpa_fp8_stage_a_kernelPKhS0_S0_PKfS2_S2_P6__halfiiiif,"",@"SHT_CUDA_INFO"
	.sectionflags	@""
	.align	4


	//----- nvinfo : EIATTR_CUDA_API_VERSION
	.align		4
        /*0000*/ 	.byte	0x04, 0x37
        /*0002*/ 	.short	(.L_9 - .L_8)
.L_8:
        /*0004*/ 	.word	0x00000082


	//----- nvinfo : EIATTR_KPARAM_INFO
	.align		4
.L_9:
        /*0008*/ 	.byte	0x04, 0x17
        /*000a*/ 	.short	(.L_11 - .L_10)
.L_10:
        /*000c*/ 	.word	0x00000000
        /*0010*/ 	.short	0x000b
        /*0012*/ 	.short	0x0048
        /*0014*/ 	.byte	0x00, 0xf0, 0x11, 0x00


	//----- nvinfo : EIATTR_KPARAM_INFO
	.align		4
.L_11:
        /*0018*/ 	.byte	0x04, 0x17
        /*001a*/ 	.short	(.L_13 - .L_12)
.L_12:
        /*001c*/ 	.word	0x00000000
        /*0020*/ 	.short	0x000a
        /*0022*/ 	.short	0x0044
        /*0024*/ 	.byte	0x00, 0xf0, 0x11, 0x00


	//----- nvinfo : EIATTR_KPARAM_INFO
	.align		4
.L_13:
        /*0028*/ 	.byte	0x04, 0x17
        /*002a*/ 	.short	(.L_15 - .L_14)
.L_14:
        /*002c*/ 	.word	0x00000000
        /*0030*/ 	.short	0x0009
        /*0032*/ 	.short	0x0040
        /*0034*/ 	.byte	0x00, 0xf0, 0x11, 0x00


	//----- nvinfo : EIATTR_KPARAM_INFO
	.align		4
.L_15:
        /*0038*/ 	.byte	0x04, 0x17
        /*003a*/ 	.short	(.L_17 - .L_16)
.L_16:
        /*003c*/ 	.word	0x00000000
        /*0040*/ 	.short	0x0008
        /*0042*/ 	.short	0x003c
        /*0044*/ 	.byte	0x00, 0xf0, 0x11, 0x00


	//----- nvinfo : EIATTR_KPARAM_INFO
	.align		4
.L_17:
        /*0048*/ 	.byte	0x04, 0x17
        /*004a*/ 	.short	(.L_19 - .L_18)
.L_18:
        /*004c*/ 	.word	0x00000000
        /*0050*/ 	.short	0x0007
        /*0052*/ 	.short	0x0038
        /*0054*/ 	.byte	0x00, 0xf0, 0x11, 0x00


	//----- nvinfo : EIATTR_KPARAM_INFO
	.align		4
.L_19:
        /*0058*/ 	.byte	0x04, 0x17
        /*005a*/ 	.short	(.L_21 - .L_20)
.L_20:
        /*005c*/ 	.word	0x00000000
        /*0060*/ 	.short	0x0006
        /*0062*/ 	.short	0x0030
        /*0064*/ 	.byte	0x00, 0xf5, 0x21, 0x00


	//----- nvinfo : EIATTR_KPARAM_INFO
	.align		4
.L_21:
        /*0068*/ 	.byte	0x04, 0x17
        /*006a*/ 	.short	(.L_23 - .L_22)
.L_22:
        /*006c*/ 	.word	0x00000000
        /*0070*/ 	.short	0x0005
        /*0072*/ 	.short	0x0028
        /*0074*/ 	.byte	0x00, 0xf5, 0x21, 0x00


	//----- nvinfo : EIATTR_KPARAM_INFO
	.align		4
.L_23:
        /*0078*/ 	.byte	0x04, 0x17
        /*007a*/ 	.short	(.L_25 - .L_24)
.L_24:
        /*007c*/ 	.word	0x00000000
        /*0080*/ 	.short	0x0004
        /*0082*/ 	.short	0x0020
        /*0084*/ 	.byte	0x00, 0xf5, 0x21, 0x00


	//----- nvinfo : EIATTR_KPARAM_INFO
	.align		4
.L_25:
        /*0088*/ 	.byte	0x04, 0x17
        /*008a*/ 	.short	(.L_27 - .L_26)
.L_26:
        /*008c*/ 	.word	0x00000000
        /*0090*/ 	.short	0x0003
        /*0092*/ 	.short	0x0018
        /*0094*/ 	.byte	0x00, 0xf5, 0x21, 0x00


	//----- nvinfo : EIATTR_KPARAM_INFO
	.align		4
.L_27:
        /*0098*/ 	.byte	0x04, 0x17
        /*009a*/ 	.short	(.L_29 - .L_28)
.L_28:
        /*009c*/ 	.word	0x00000000
        /*00a0*/ 	.short	0x0002
        /*00a2*/ 	.short	0x0010
        /*00a4*/ 	.byte	0x00, 0xf5, 0x21, 0x00


	//----- nvinfo : EIATTR_KPARAM_INFO
	.align		4
.L_29:
        /*00a8*/ 	.byte	0x04, 0x17
        /*00aa*/ 	.short	(.L_31 - .L_30)
.L_30:
        /*00ac*/ 	.word	0x00000000
        /*00b0*/ 	.short	0x0001
        /*00b2*/ 	.short	0x0008
        /*00b4*/ 	.byte	0x00, 0xf5, 0x21, 0x00


	//----- nvinfo : EIATTR_KPARAM_INFO
	.align		4
.L_31:
        /*00b8*/ 	.byte	0x04, 0x17
        /*00ba*/ 	.short	(.L_33 - .L_32)
.L_32:
        /*00bc*/ 	.word	0x00000000
        /*00c0*/ 	.short	0x0000
        /*00c2*/ 	.short	0x0000
        /*00c4*/ 	.byte	0x00, 0xf5, 0x21, 0x00


	//----- nvinfo : EIATTR_SPARSE_MMA_MASK
	.align		4
.L_33:
        /*00c8*/ 	.byte	0x03, 0x50
        /*00ca*/ 	.short	0x0000


	//----- nvinfo : EIATTR_MAXREG_COUNT
	.align		4
        /*00cc*/ 	.byte	0x03, 0x1b
        /*00ce*/ 	.short	0x0080


	//----- nvinfo : EIATTR_NUM_BARRIERS
	.align		4
        /*00d0*/ 	.byte	0x02, 0x4c
        /*00d2*/ 	.byte	0x01
	.zero		1


	//----- nvinfo : EIATTR_MERCURY_ISA_VERSION
	.align		4
        /*00d4*/ 	.byte	0x03, 0x5f
        /*00d6*/ 	.short	0x0101


	//----- nvinfo : EIATTR_COOP_GROUP_MASK_REGIDS
	.align		4
        /*00d8*/ 	.byte	0x04, 0x29
        /*00da*/ 	.short	(.L_35 - .L_34)


	//   ....[0]....
.L_34:
        /*00dc*/ 	.word	0xffffffff


	//   ....[1]....
        /*00e0*/ 	.word	0xffffffff


	//   ....[2]....
        /*00e4*/ 	.word	0xffffffff


	//   ....[3]....
        /*00e8*/ 	.word	0xffffffff


	//   ....[4]....
        /*00ec*/ 	.word	0xffffffff


	//   ....[5]....
        /*00f0*/ 	.word	0xffffffff


	//   ....[6]....
        /*00f4*/ 	.word	0xffffffff


	//   ....[7]....
        /*00f8*/ 	.word	0xffffffff


	//   ....[8]....
        /*00fc*/ 	.word	0xffffffff


	//   ....[9]....
        /*0100*/ 	.word	0xffffffff


	//   ....[10]....
        /*0104*/ 	.word	0xffffffff


	//   ....[11]....
        /*0108*/ 	.word	0xffffffff


	//   ....[12]....
        /*010c*/ 	.word	0xffffffff


	//   ....[13]....
        /*0110*/ 	.word	0xffffffff


	//   ....[14]....
        /*0114*/ 	.word	0xffffffff


	//   ....[15]....
        /*0118*/ 	.word	0xffffffff


	//   ....[16]....
        /*011c*/ 	.word	0xffffffff


	//   ....[17]....
        /*0120*/ 	.word	0xffffffff


	//   ....[18]....
        /*0124*/ 	.word	0xffffffff


	//   ....[19]....
        /*0128*/ 	.word	0xffffffff


	//   ....[20]....
        /*012c*/ 	.word	0xffffffff


	//   ....[21]....
        /*0130*/ 	.word	0xffffffff


	//   ....[22]....
        /*0134*/ 	.word	0xffffffff


	//   ....[23]....
        /*0138*/ 	.word	0xffffffff


	//   ....[24]....
        /*013c*/ 	.word	0xffffffff


	//   ....[25]....
        /*0140*/ 	.word	0xffffffff


	//   ....[26]....
        /*0144*/ 	.word	0xffffffff


	//   ....[27]....
        /*0148*/ 	.word	0xffffffff


	//   ....[28]....
        /*014c*/ 	.word	0xffffffff


	//   ....[29]....
        /*0150*/ 	.word	0xffffffff


	//   ....[30]....
        /*0154*/ 	.word	0xffffffff


	//   ....[31]....
        /*0158*/ 	.word	0xffffffff


	//   ....[32]....
        /*015c*/ 	.word	0xffffffff


	//   ....[33]....
        /*0160*/ 	.word	0xffffffff


	//   ....[34]....
        /*0164*/ 	.word	0xffffffff


	//   ....[35]....
        /*0168*/ 	.word	0xffffffff


	//   ....[36]....
        /*016c*/ 	.word	0xffffffff


	//   ....[37]....
        /*0170*/ 	.word	0xffffffff


	//   ....[38]....
        /*0174*/ 	.word	0xffffffff


	//   ....[39]....
        /*0178*/ 	.word	0xffffffff


	//   ....[40]....
        /*017c*/ 	.word	0xffffffff


	//   ....[41]....
        /*0180*/ 	.word	0xffffffff


	//   ....[42]....
        /*0184*/ 	.word	0x05000012


	//   ....[43]....
        /*0188*/ 	.word	0x05000012


	//   ....[44]....
        /*018c*/ 	.word	0x05000012


	//   ....[45]....
        /*0190*/ 	.word	0x05000012


	//   ....[46]....
        /*0194*/ 	.word	0x05000012


	//   ....[47]....
        /*0198*/ 	.word	0x05000012


	//   ....[48]....
        /*019c*/ 	.word	0x05000012


	//   ....[49]....
        /*01a0*/ 	.word	0x05000012


	//   ....[50]....
        /*01a4*/ 	.word	0x05000012


	//   ....[51]....
        /*01a8*/ 	.word	0x05000012


	//   ....[52]....
        /*01ac*/ 	.word	0x05000012


	//   ....[53]....
        /*01b0*/ 	.word	0x05000012


	//   ....[54]....
        /*01b4*/ 	.word	0x05000012


	//   ....[55]....
        /*01b8*/ 	.word	0x05000012


	//   ....[56]....
        /*01bc*/ 	.word	0x05000012


	//   ....[57]....
        /*01c0*/ 	.word	0x05000012


	//   ....[58]....
        /*01c4*/ 	.word	0x05000012


	//   ....[59]....
        /*01c8*/ 	.word	0x05000012


	//   ....[60]....
        /*01cc*/ 	.word	0x05000012


	//   ....[61]....
        /*01d0*/ 	.word	0x05000012


	//   ....[62]....
        /*01d4*/ 	.word	0x05000012


	//   ....[63]....
        /*01d8*/ 	.word	0x05000012


	//   ....[64]....
        /*01dc*/ 	.word	0x05000012


	//   ....[65]....
        /*01e0*/ 	.word	0x05000012


	//   ....[66]....
        /*01e4*/ 	.word	0x05000012


	//   ....[67]....
        /*01e8*/ 	.word	0x05000012


	//   ....[68]....
        /*01ec*/ 	.word	0x05000012


	//   ....[69]....
        /*01f0*/ 	.word	0x05000012


	//   ....[70]....
        /*01f4*/ 	.word	0x05000012


	//   ....[71]....
        /*01f8*/ 	.word	0x05000012


	//   ....[72]....
        /*01fc*/ 	.word	0x05000012


	//   ....[73]....
        /*0200*/ 	.word	0x05000012


	//   ....[74]....
        /*0204*/ 	.word	0x05000012


	//   ....[75]....
        /*0208*/ 	.word	0x05000012


	//   ....[76]....
        /*020c*/ 	.word	0x05000012


	//   ....[77]....
        /*0210*/ 	.word	0x05000012


	//   ....[78]....
        /*0214*/ 	.word	0x05000012


	//   ....[79]....
        /*0218*/ 	.word	0x05000012


	//   ....[80]....
        /*021c*/ 	.word	0x05000012


	//   ....[81]....
        /*0220*/ 	.word	0x05000012


	//   ....[82]....
        /*0224*/ 	.word	0x05000012


	//   ....[83]....
        /*0228*/ 	.word	0x05000012


	//----- nvinfo : EIATTR_COOP_GROUP_INSTR_OFFSETS
	.align		4
.L_35:
        /*022c*/ 	.byte	0x04, 0x28
        /*022e*/ 	.short	(.L_37 - .L_36)


	//   ....[0]....
.L_36:
        /*0230*/ 	.word	0x00002e80


	//   ....[1]....
        /*0234*/ 	.word	0x00002eb0


	//   ....[2]....
        /*0238*/ 	.word	0x00002ed0


	//   ....[3]....
        /*023c*/ 	.word	0x00002ef0


	//   ....[4]....
        /*0240*/ 	.word	0x00002f20


	//   ....[5]....
        /*0244*/ 	.word	0x00002f40


	//   ....[6]....
        /*0248*/ 	.word	0x00002f50


	//   ....[7]....
        /*024c*/ 	.word	0x00002f70


	//   ....[8]....
        /*0250*/ 	.word	0x00002fa0


	//   ....[9]....
        /*0254*/ 	.word	0x00002fc0


	//   ....[10]....
        /*0258*/ 	.word	0x00002fd0


	//   ....[11]....
        /*025c*/ 	.word	0x00002ff0


	//   ....[12]....
        /*0260*/ 	.word	0x00003020


	//   ....[13]....
        /*0264*/ 	.word	0x00003040


	//   ....[14]....
        /*0268*/ 	.word	0x00003050


	//   ....[15]....
        /*026c*/ 	.word	0x00003070


	//   ....[16]....
        /*0270*/ 	.word	0x000030a0


	//   ....[17]....
        /*0274*/ 	.word	0x000030c0


	//   ....[18]....
        /*0278*/ 	.word	0x000030d0


	//   ....[19]....
        /*027c*/ 	.word	0x000030f0


	//   ....[20]....
        /*0280*/ 	.word	0x00003160


	//   ....[21]....
        /*0284*/ 	.word	0x00003180


	//   ....[22]....
        /*0288*/ 	.word	0x000031a0


	//   ....[23]....
        /*028c*/ 	.word	0x000031c0


	//   ....[24]....
        /*0290*/ 	.word	0x00003370


	//   ....[25]....
        /*0294*/ 	.word	0x000033a0


	//   ....[26]....
        /*0298*/ 	.word	0x000033c0


	//   ....[27]....
        /*029c*/ 	.word	0x000033e0


	//   ....[28]....
        /*02a0*/ 	.word	0x00003400


	//   ....[29]....
        /*02a4*/ 	.word	0x00003430


	//   ....[30]....
        /*02a8*/ 	.word	0x00003520


	//   ....[31]....
        /*02ac*/ 	.word	0x00003540


	//   ....[32]....
        /*02b0*/ 	.word	0x00003560


	//   ....[33]....
        /*02b4*/ 	.word	0x00003580


	//   ....[34]....
        /*02b8*/ 	.word	0x000035a0


	//   ....[35]....
        /*02bc*/ 	.word	0x000035d0


	//   ....[36]....
        /*02c0*/ 	.word	0x000036a0


	//   ....[37]....
        /*02c4*/ 	.word	0x000036c0


	//   ....[38]....
        /*02c8*/ 	.word	0x000036e0


	//   ....[39]....
        /*02cc*/ 	.word	0x00003700


	//   ....[40]....
        /*02d0*/ 	.word	0x00003720


	//   ....[41]....
        /*02d4*/ 	.word	0x00003750


	//   ....[42]....
        /*02d8*/ 	.word	0x00006000


	//   ....[43]....
        /*02dc*/ 	.word	0x000060d0


	//   ....[44]....
        /*02e0*/ 	.word	0x00006150


	//   ....[45]....
        /*02e4*/ 	.word	0x00006200


	//   ....[46]....
        /*02e8*/ 	.word	0x00006290


	//   ....[47]....
        /*02ec*/ 	.word	0x00006310


	//   ....[48]....
        /*02f0*/ 	.word	0x00006360


	//   ....[49]....
        /*02f4*/ 	.word	0x000063f0


	//   ....[50]....
        /*02f8*/ 	.word	0x00006460


	//   ....[51]....
        /*02fc*/ 	.word	0x000064e0


	//   ....[52]....
        /*0300*/ 	.word	0x00006560


	//   ....[53]....
        /*0304*/ 	.word	0x00006620


	//   ....[54]....
        /*0308*/ 	.word	0x00006660


	//   ....[55]....
        /*030c*/ 	.word	0x00006700


	//   ....[56]....
        /*0310*/ 	.word	0x00006780


	//   ....[57]....
        /*0314*/ 	.word	0x00006810


	//   ....[58]....
        /*0318*/ 	.word	0x000068a0


	//   ....[59]....
        /*031c*/ 	.word	0x00006950


	//   ....[60]....
        /*0320*/ 	.word	0x00006990


	//   ....[61]....
        /*0324*/ 	.word	0x00006a00


	//   ....[62]....
        /*0328*/ 	.word	0x00006a90


	//   ....[63]....
        /*032c*/ 	.word	0x00006b20


	//   ....[64]....
        /*0330*/ 	.word	0x00006ba0


	//   ....[65]....
        /*0334*/ 	.word	0x00006c00


	//   ....[66]....
        /*0338*/ 	.word	0x00006ca0


	//   ....[67]....
        /*033c*/ 	.word	0x00006d60


	//   ....[68]....
        /*0340*/ 	.word	0x00006dc0


	//   ....[69]....
        /*0344*/ 	.word	0x00006e20


	//   ....[70]....
        /*0348*/ 	.word	0x00006e80


	//   ....[71]....
        /*034c*/ 	.word	0x00006ee0


	//   ....[72]....
        /*0350*/ 	.word	0x00006f70


	//   ....[73]....
        /*0354*/ 	.word	0x00007020


	//   ....[74]....
        /*0358*/ 	.word	0x00007080


	//   ....[75]....
        /*035c*/ 	.word	0x000070e0


	//   ....[76]....
        /*0360*/ 	.word	0x00007140


	//   ....[77]....
        /*0364*/ 	.word	0x000071a0


	//   ....[78]....
        /*0368*/ 	.word	0x00007230


	//   ....[79]....
        /*036c*/ 	.word	0x000072e0


	//   ....[80]....
        /*0370*/ 	.word	0x00007340


	//   ....[81]....
        /*0374*/ 	.word	0x000073a0


	//   ....[82]....
        /*0378*/ 	.word	0x00007400


	//   ....[83]....
        /*037c*/ 	.word	0x00007460


	//----- nvinfo : EIATTR_VRC_CTA_INIT_COUNT
	.align		4
.L_37:
        /*0380*/ 	.byte	0x02, 0x4a
	.zero		1
	.zero		1


	//----- nvinfo : EIATTR_EXIT_INSTR_OFFSETS
	.align		4
        /*0384*/ 	.byte	0x04, 0x1c
        /*0386*/ 	.short	(.L_39 - .L_38)


	//   ....[0]....
.L_38:
        /*0388*/ 	.word	0x00000080


	//   ....[1]....
        /*038c*/ 	.word	0x00005230


	//   ....[2]....
        /*0390*/ 	.word	0x00005f90


	//----- nvinfo : EIATTR_MAX_THREADS
	.align		4
.L_39:
        /*0394*/ 	.byte	0x04, 0x05
        /*0396*/ 	.short	(.L_41 - .L_40)
.L_40:
        /*0398*/ 	.word	0x00000100
        /*039c*/ 	.word	0x00000001
        /*03a0*/ 	.word	0x00000001


	//----- nvinfo : EIATTR_CRS_STACK_SIZE
	.align		4
.L_41:
        /*03a4*/ 	.byte	0x04, 0x1e
        /*03a6*/ 	.short	(.L_43 - .L_42)
.L_42:
        /*03a8*/ 	.word	0x00000000


	//----- nvinfo : EIATTR_CBANK_PARAM_SIZE
	.align		4
.L_43:
        /*03ac*/ 	.byte	0x03, 0x19
        /*03ae*/ 	.short	0x004c


	//----- nvinfo : EIATTR_PARAM_CBANK
	.align		4
        /*03b0*/ 	.byte	0x04, 0x0a
        /*03b2*/ 	.short	(.L_45 - .L_44)
	.align		4
.L_44:
        /*03b4*/ 	.word	index@(.nv.constant0._Z23sdpa_fp8_stage_a_kernelPKhS0_S0_PKfS2_S2_P6__halfiiiif)
        /*03b8*/ 	.short	0x0380
        /*03ba*/ 	.short	0x004c


	//----- nvinfo : EIATTR_SW_WAR
	.align		4
.L_45:
        /*03bc*/ 	.byte	0x04, 0x36
        /*03be*/ 	.short	(.L_47 - .L_46)
.L_46:
        /*03c0*/ 	.word	0x00000008
.L_47:


//--------------------- .nv.callgraph             --------------------------
	.section	.nv.callgraph,"",@"SHT_CUDA_CALLGRAPH"
	.align	4
	.sectionentsize	8
	.align		4
        /*0000*/ 	.word	0x00000000
	.align		4
        /*0004*/ 	.word	0xffffffff
	.align		4
        /*0008*/ 	.word	0x00000000
	.align		4
        /*000c*/ 	.word	0xfffffffe
	.align		4
        /*0010*/ 	.word	0x00000000
	.align		4
        /*0014*/ 	.word	0xfffffffd
	.align		4
        /*0018*/ 	.word	0x00000000
	.align		4
        /*001c*/ 	.word	0xfffffffc


//--------------------- .text._Z23sdpa_fp8_stage_a_kernelPKhS0_S0_PKfS2_S2_P6__halfiiiif --------------------------
	.section	.text._Z23sdpa_fp8_stage_a_kernelPKhS0_S0_PKfS2_S2_P6__halfiiiif,"ax",@progbits
	.align	128
        .global         _Z23sdpa_fp8_stage_a_kernelPKhS0_S0_PKfS2_S2_P6__halfiiiif
        .type           _Z23sdpa_fp8_stage_a_kernelPKhS0_S0_PKfS2_S2_P6__halfiiiif,@function
        .size           _Z23sdpa_fp8_stage_a_kernelPKhS0_S0_PKfS2_S2_P6__halfiiiif,(.L_x_154 - _Z23sdpa_fp8_stage_a_kernelPKhS0_S0_PKfS2_S2_P6__halfiiiif)
        .other          _Z23sdpa_fp8_stage_a_kernelPKhS0_S0_PKfS2_S2_P6__halfiiiif,@"STO_CUDA_ENTRY STV_DEFAULT"
_Z23sdpa_fp8_stage_a_kernelPKhS0_S0_PKfS2_S2_P6__halfiiiif:
.text._Z23sdpa_fp8_stage_a_kernelPKhS0_S0_PKfS2_S2_P6__halfiiiif:
[----:B------:R-:W1:Y:S01]  /*0000*/  LDC R1, c[0x0][0x37c] ;  /* 0x0000df00ff017b82 */ /* 0x000e620000000800 */
[----:B------:R-:W2:Y:S07]  /*0010*/  S2R R41, SR_CTAID.X ;  /* 0x0000000000297919 */ /* 0x000eae0000002500 */
[----:B------:R-:W3:Y:S01]  /*0020*/  LDC R59, c[0x0][0x3c0] ;  /* 0x0000f000ff3b7b82 */ /* 0x000ee20000000800 */
[----:B-1----:R-:W-:Y:S02]  /*0030*/  IADD3 R1, PT, PT, R1, -0x100, RZ ;  /* 0xffffff0001017810 */ /* 0x002fe40007ffe0ff */
[----:B--2---:R-:W-:-:S04]  /*0040*/  LEA R0, R41, 0x20, 0x5 ;  /* 0x0000002029007811 */ /* 0x004fc800078e28ff */
[----:B---3--:R-:W-:-:S05]  /*0050*/  VIMNMX R0, PT, PT, R0, R59, PT ;  /* 0x0000003b00007248 */ /* 0x008fca0003fe0100 */
[----:B------:R-:W-:-:S05]  /*0060*/  IMAD R51, R41, -0x20, R0 ;  /* 0xffffffe029337824 */ /* 0x000fca00078e0200 */
[----:B------:R-:W-:-:S13]  /*0070*/  ISETP.GE.AND P0, PT, R51, 0x1, PT ;  /* 0x000000013300780c */ /* 0x000fda0003f06270 */
[----:B------:R-:W-:Y:S05]  /*0080*/  @!P0 EXIT ;  /* 0x000000000000894d */ /* 0x000fea0003800000 */
[----:B------:R-:W1:Y:S01]  /*0090*/  S2R R60, SR_CTAID.Y ;  /* 0x00000000003c7919 */ /* 0x000e620000002600 */
[----:B------:R-:W1:Y:S01]  /*00a0*/  LDC.64 R8, c[0x0][0x3a8] ;  /* 0x0000ea00ff087b82 */ /* 0x000e620000000a00 */
[----:B------:R-:W2:Y:S01]  /*00b0*/  LDCU.64 UR8, c[0x0][0x358] ;  /* 0x00006b00ff0877ac */ /* 0x000ea20008000a00 */
[----:B------:R-:W3:Y:S01]  /*00c0*/  S2R R46, SR_TID.X ;  /* 0x00000000002e7919 */ /* 0x000ee20000002100 */
[----:B------:R-:W4:Y:S05]  /*00d0*/  LDCU UR5, c[0x0][0x3c4] ;  /* 0x00007880ff0577ac */ /* 0x000f2a0008000800 */
[----:B------:R-:W4:Y:S08]  /*00e0*/  LDC.64 R4, c[0x0][0x398] ;  /* 0x0000e600ff047b82 */ /* 0x000f300000000a00 */
[----:B------:R-:W3:Y:S08]  /*00f0*/  LDC R11, c[0x0][0x3bc] ;  /* 0x0000ef00ff0b7b82 */ /* 0x000ef00000000800 */
[----:B------:R-:W3:Y:S01]  /*0100*/  LDC.64 R6, c[0x0][0x3a0] ;  /* 0x0000e800ff067b82 */ /* 0x000ee20000000a00 */
[----:B-1----:R-:W-:-:S07]  /*0110*/  IMAD.WIDE.U32 R8, R60, 0x4, R8 ;  /* 0x000000043c087825 */ /* 0x002fce00078e0008 */
[----:B------:R-:W1:Y:S01]  /*0120*/  S2UR UR4, SR_CTAID.Z ;  /* 0x00000000000479c3 */ /* 0x000e620000002700 */
[----:B------:R-:W-:Y:S02]  /*0130*/  HFMA2 R0, -RZ, RZ, 3.748046875, 0 ;  /* 0x437f0000ff007431 */ /* 0x000fe400000001ff */
[----:B------:R-:W-:Y:S01]  /*0140*/  IMAD.MOV.U32 R13, RZ, RZ, 0x3b808081 ;  /* 0x3b808081ff0d7424 */ /* 0x000fe200078e00ff */
[----:B--2---:R-:W5:Y:S01]  /*0150*/  LDG.E.CONSTANT R3, desc[UR8][R8.64] ;  /* 0x0000000808037981 */ /* 0x004f62000c1e9900 */
[----:B----4-:R-:W-:-:S05]  /*0160*/  IMAD.WIDE.U32 R4, R60, 0x4, R4 ;  /* 0x000000043c047825 */ /* 0x010fca00078e0004 */
[----:B------:R2:W5:Y:S01]  /*0170*/  LDG.E.CONSTANT R49, desc[UR8][R4.64] ;  /* 0x0000000804317981 */ /* 0x000562000c1e9900 */
[----:B------:R-:W-:Y:S01]  /*0180*/  FFMA R0, R13, -R0, 1 ;  /* 0x3f8000000d007423 */ /* 0x000fe20000000800 */
[----:B---3--:R-:W-:Y:S01]  /*0190*/  SHF.R.S32.HI R10, RZ, 0x1f, R11 ;  /* 0x0000001fff0a7819 */ /* 0x008fe2000001140b */
[----:B------:R-:W-:Y:S02]  /*01a0*/  IMAD.MOV.U32 R61, RZ, RZ, RZ ;  /* 0x000000ffff3d7224 */ /* 0x000fe400078e00ff */
[----:B------:R-:W-:-:S04]  /*01b0*/  IMAD.WIDE.U32 R6, R60, 0x4, R6 ;  /* 0x000000043c067825 */ /* 0x000fc800078e0006 */
[----:B--2---:R-:W-:Y:S01]  /*01c0*/  FFMA R5, R0, R13, 0.0039215688593685626984 ;  /* 0x3b80808100057423 */ /* 0x004fe2000000000d */
[----:B------:R-:W-:Y:S01]  /*01d0*/  I2FP.F32.U32 R0, R46 ;  /* 0x0000002e00007245 */ /* 0x000fe20000201000 */
[----:B------:R-:W-:Y:S01]  /*01e0*/  IMAD.WIDE R58, R59, UR5, RZ ;  /* 0x000000053b3a7c25 */ /* 0x000fe2000f8e02ff */
[----:B------:R2:W5:Y:S02]  /*01f0*/  LDG.E.CONSTANT R2, desc[UR8][R6.64] ;  /* 0x0000000806027981 */ /* 0x000564000c1e9900 */
[----:B------:R-:W3:Y:S01]  /*0200*/  FCHK P0, R0, 255 ;  /* 0x437f000000007902 */ /* 0x000ee20000000000 */
[----:B-1----:R-:W-:-:S04]  /*0210*/  IMAD.WIDE.U32 R60, R11, UR4, R60 ;  /* 0x000000040b3c7c25 */ /* 0x002fc8000f8e003c */
[----:B------:R-:W-:Y:S02]  /*0220*/  IMAD R33, R10, UR4, RZ ;  /* 0x000000040a217c24 */ /* 0x000fe4000f8e02ff */
[----:B------:R-:W-:Y:S01]  /*0230*/  FFMA R4, R0, R5, RZ ;  /* 0x0000000500047223 */ /* 0x000fe200000000ff */
[----:B--2---:R-:W-:Y:S02]  /*0240*/  IMAD R7, R59, R60, RZ ;  /* 0x0000003c3b077224 */ /* 0x004fe400078e02ff */
[----:B------:R-:W-:Y:S01]  /*0250*/  IADD3 R33, PT, PT, R61, R33, RZ ;  /* 0x000000213d217210 */ /* 0x000fe20007ffe0ff */
[----:B------:R-:W-:Y:S01]  /*0260*/  FFMA R6, R4, -255, R0 ;  /* 0xc37f000004067823 */ /* 0x000fe20000000000 */
[----:B------:R-:W-:Y:S03]  /*0270*/  BSSY.RECONVERGENT B2, `(.L_x_0) ;  /* 0x000000d000027945 */ /* 0x000fe60003800200 */
[----:B------:R-:W-:-:S02]  /*0280*/  IMAD R7, R58, R33, R7 ;  /* 0x000000213a077224 */ /* 0x000fc400078e0207 */
[----:B------:R-:W-:-:S04]  /*0290*/  IMAD.WIDE.U32 R58, R58, R60, RZ ;  /* 0x0000003c3a3a7225 */ /* 0x000fc800078e00ff */
[----:B------:R-:W-:Y:S01]  /*02a0*/  FFMA R4, R5, R6, R4 ;  /* 0x0000000605047223 */ /* 0x000fe20000000004 */
[----:B------:R-:W-:Y:S02]  /*02b0*/  SHF.R.U32.HI R50, RZ, 0x5, R46 ;  /* 0x00000005ff327819 */ /* 0x000fe4000001162e */
[----:B------:R-:W-:Y:S01]  /*02c0*/  LOP3.LUT R52, R46, 0x1f, RZ, 0xc0, !PT ;  /* 0x0000001f2e347812 */ /* 0x000fe200078ec0ff */
[----:B------:R-:W-:Y:S01]  /*02d0*/  IMAD.IADD R35, R59, 0x1, R7 ;  /* 0x000000013b237824 */ /* 0x000fe200078e0207 */
[----:B---3--:R-:W-:Y:S06]  /*02e0*/  @!P0 BRA `(.L_x_1) ;  /* 0x0000000000148947 */ /* 0x008fec0003800000 */
[----:B------:R-:W-:Y:S01]  /*02f0*/  MOV R11, R0 ;  /* 0x00000000000b7202 */ /* 0x000fe20000000f00 */
[----:B------:R-:W-:Y:S01]  /*0300*/  IMAD.MOV.U32 R12, RZ, RZ, 0x437f0000 ;  /* 0x437f0000ff0c7424 */ /* 0x000fe200078e00ff */
[----:B------:R-:W-:-:S07]  /*0310*/  MOV R16, 0x330 ;  /* 0x0000033000107802 */ /* 0x000fce0000000f00 */
[----:B-----5:R-:W-:Y:S05]  /*0320*/  CALL.REL.NOINC `($__internal_0_$__cuda_sm3x_div_rn_noftz_f32_slowpath) ;  /* 0x00000070005c7944 */ /* 0x020fea0003c00000 */
[----:B------:R-:W-:-:S07]  /*0330*/  MOV R4, R11 ;  /* 0x0000000b00047202 */ /* 0x000fce0000000f00 */
.L_x_1:
[----:B------:R-:W-:Y:S05]  /*0340*/  BSYNC.RECONVERGENT B2 ;  /* 0x0000000000027941 */ /* 0x000fea0003800200 */
.L_x_0:
[----:B------:R-:W1:Y:S01]  /*0350*/  S2R R8, SR_CgaCtaId ;  /* 0x0000000000087919 */ /* 0x000e620000008800 */
[----:B------:R-:W2:Y:S01]  /*0360*/  LDCU UR4, c[0x0][0x3c4] ;  /* 0x00007880ff0477ac */ /* 0x000ea20008000800 */
[----:B------:R-:W-:Y:S01]  /*0370*/  MOV R5, 0x400 ;  /* 0x0000040000057802 */ /* 0x000fe20000000f00 */
[----:B------:R-:W-:Y:S01]  /*0380*/  IMAD.MOV.U32 R7, RZ, RZ, 0x44600000 ;  /* 0x44600000ff077424 */ /* 0x000fe200078e00ff */
[----:B------:R-:W-:Y:S02]  /*0390*/  BSSY.RECONVERGENT B0, `(.L_x_2) ;  /* 0x000006a000007945 */ /* 0x000fe40003800200 */
[C---:B------:R-:W-:Y:S01]  /*03a0*/  IADD3 R48, PT, PT, R5.reuse, 0x5a00, RZ ;  /* 0x00005a0005307810 */ /* 0x040fe20007ffe0ff */
[----:B------:R-:W-:Y:S02]  /*03b0*/  VIADD R47, R5, 0x5e00 ;  /* 0x00005e00052f7836 */ /* 0x000fe40000000000 */
[----:B------:R-:W-:-:S04]  /*03c0*/  FFMA R4, R4, R7, -448 ;  /* 0xc3e0000004047423 */ /* 0x000fc80000000007 */
[-C--:B-----5:R-:W-:Y:S01]  /*03d0*/  FMUL R2, R2, R4.reuse ;  /* 0x0000000402027220 */ /* 0x0a0fe20000400000 */
[----:B------:R-:W-:Y:S01]  /*03e0*/  FMUL R4, R3, R4 ;  /* 0x0000000403047220 */ /* 0x000fe20000400000 */
[----:B--2---:R-:W-:Y:S01]  /*03f0*/  MOV R10, UR4 ;  /* 0x00000004000a7c02 */ /* 0x004fe20008000f00 */
[----:B------:R-:W2:Y:S03]  /*0400*/  LDCU.64 UR4, c[0x0][0x380] ;  /* 0x00007000ff0477ac */ /* 0x000ea60008000a00 */
[----:B------:R-:W-:Y:S01]  /*0410*/  SHF.R.S32.HI R39, RZ, 0x1f, R10 ;  /* 0x0000001fff277819 */ /* 0x000fe2000001140a */
[----:B------:R-:W-:-:S05]  /*0420*/  IMAD R3, R51, R10, RZ ;  /* 0x0000000a33037224 */ /* 0x000fca00078e02ff */
[----:B------:R-:W-:Y:S02]  /*0430*/  ISETP.GE.AND P0, PT, R46, R3, PT ;  /* 0x000000032e00720c */ /* 0x000fe40003f06270 */
[C---:B-1----:R-:W-:Y:S02]  /*0440*/  LEA R48, R8.reuse, R48, 0x18 ;  /* 0x0000003008307211 */ /* 0x042fe400078ec0ff */
[----:B------:R-:W-:Y:S02]  /*0450*/  LEA R47, R8, R47, 0x18 ;  /* 0x0000002f082f7211 */ /* 0x000fe400078ec0ff */
[----:B------:R-:W-:-:S03]  /*0460*/  LEA R7, R46, R48, 0x2 ;  /* 0x000000302e077211 */ /* 0x000fc600078e10ff */
[----:B------:R-:W-:Y:S02]  /*0470*/  IMAD R9, R46, 0x4, R47 ;  /* 0x000000042e097824 */ /* 0x000fe400078e022f */
[----:B------:R1:W-:Y:S04]  /*0480*/  STS [R7], R2 ;  /* 0x0000000207007388 */ /* 0x0003e80000000800 */
[----:B------:R1:W-:Y:S01]  /*0490*/  STS [R9], R4 ;  /* 0x0000000409007388 */ /* 0x0003e20000000800 */
[----:B--2---:R-:W-:Y:S05]  /*04a0*/  @P0 BRA `(.L_x_3) ;  /* 0x0000000400600947 */ /* 0x004fea0003800000 */
[----:B------:R-:W-:Y:S01]  /*04b0*/  IABS R14, R10 ;  /* 0x0000000a000e7213 */ /* 0x000fe20000000000 */
[----:B------:R-:W2:Y:S01]  /*04c0*/  LDC R0, c[0x0][0x360] ;  /* 0x0000d800ff007b82 */ /* 0x000ea20000000800 */
[----:B------:R-:W-:Y:S01]  /*04d0*/  LEA R15, R8, R5, 0x18 ;  /* 0x00000005080f7211 */ /* 0x000fe200078ec0ff */
[----:B------:R-:W-:Y:S01]  /*04e0*/  BSSY.RECONVERGENT B1, `(.L_x_4) ;  /* 0x000002d000017945 */ /* 0x000fe20003800200 */
[----:B-1----:R-:W1:Y:S01]  /*04f0*/  I2F.RP R2, R14 ;  /* 0x0000000e00027306 */ /* 0x002e620000209400 */
[----:B------:R-:W-:Y:S02]  /*0500*/  ISETP.NE.AND P0, PT, R10, RZ, PT ;  /* 0x000000ff0a00720c */ /* 0x000fe40003f05270 */
[----:B------:R-:W-:Y:S02]  /*0510*/  MOV R5, R46 ;  /* 0x0000002e00057202 */ /* 0x000fe40000000f00 */
[----:B------:R-:W3:Y:S03]  /*0520*/  LDC R4, c[0x0][0x3c4] ;  /* 0x0000f100ff047b82 */ /* 0x000ee60000000800 */
[----:B-1----:R-:W1:Y:S02]  /*0530*/  MUFU.RCP R2, R2 ;  /* 0x0000000200027308 */ /* 0x002e640000001000 */
[----:B-1----:R-:W-:-:S06]  /*0540*/  VIADD R6, R2, 0xffffffe ;  /* 0x0ffffffe02067836 */ /* 0x002fcc0000000000 */
[----:B------:R1:W4:Y:S02]  /*0550*/  F2I.FTZ.U32.TRUNC.NTZ R7, R6 ;  /* 0x0000000600077305 */ /* 0x000324000021f000 */
[----:B-1----:R-:W-:Y:S01]  /*0560*/  IMAD.MOV.U32 R6, RZ, RZ, RZ ;  /* 0x000000ffff067224 */ /* 0x002fe200078e00ff */
[----:B----4-:R-:W-:-:S05]  /*0570*/  IADD3 R9, PT, PT, RZ, -R7, RZ ;  /* 0x80000007ff097210 */ /* 0x010fca0007ffe0ff */
[----:B------:R-:W-:-:S04]  /*0580*/  IMAD R9, R9, R14, RZ ;  /* 0x0000000e09097224 */ /* 0x000fc800078e02ff */
[----:B------:R-:W-:Y:S01]  /*0590*/  IMAD.HI.U32 R8, R7, R9, R6 ;  /* 0x0000000907087227 */ /* 0x000fe200078e0006 */
[----:B--23--:R-:W-:-:S07]  /*05a0*/  LOP3.LUT R9, RZ, R10, RZ, 0x33, !PT ;  /* 0x0000000aff097212 */ /* 0x00cfce00078e33ff */
.L_x_5:
[----:B------:R-:W-:Y:S02]  /*05b0*/  IABS R7, R5 ;  /* 0x0000000500077213 */ /* 0x000fe40000000000 */
[----:B------:R-:W-:-:S03]  /*05c0*/  IABS R2, R4 ;  /* 0x0000000400027213 */ /* 0x000fc60000000000 */
[----:B-1----:R-:W-:-:S04]  /*05d0*/  IMAD.HI.U32 R6, R8, R7, RZ ;  /* 0x0000000708067227 */ /* 0x002fc800078e00ff */
[----:B------:R-:W-:-:S04]  /*05e0*/  IMAD.MOV R10, RZ, RZ, -R6 ;  /* 0x000000ffff0a7224 */ /* 0x000fc800078e0a06 */
[----:B------:R-:W-:-:S05]  /*05f0*/  IMAD R7, R2, R10, R7 ;  /* 0x0000000a02077224 */ /* 0x000fca00078e0207 */
[----:B------:R-:W-:-:S13]  /*0600*/  ISETP.GT.U32.AND P2, PT, R14, R7, PT ;  /* 0x000000070e00720c */ /* 0x000fda0003f44070 */
[----:B------:R-:W-:Y:S01]  /*0610*/  @!P2 IADD3 R7, PT, PT, R7, -R2, RZ ;  /* 0x800000020707a210 */ /* 0x000fe20007ffe0ff */
[----:B------:R-:W-:-:S03]  /*0620*/  @!P2 VIADD R6, R6, 0x1 ;  /* 0x000000010606a836 */ /* 0x000fc60000000000 */
[----:B------:R-:W-:Y:S02]  /*0630*/  ISETP.GE.U32.AND P1, PT, R7, R14, PT ;  /* 0x0000000e0700720c */ /* 0x000fe40003f26070 */
[----:B------:R-:W-:-:S04]  /*0640*/  LOP3.LUT R7, R5, R4, RZ, 0x3c, !PT ;  /* 0x0000000405077212 */ /* 0x000fc800078e3cff */
[----:B------:R-:W-:-:S07]  /*0650*/  ISETP.GE.AND P3, PT, R7, RZ, PT ;  /* 0x000000ff0700720c */ /* 0x000fce0003f66270 */
[----:B------:R-:W-:-:S06]  /*0660*/  @P1 IADD3 R6, PT, PT, R6, 0x1, RZ ;  /* 0x0000000106061810 */ /* 0x000fcc0007ffe0ff */
[----:B------:R-:W-:-:S05]  /*0670*/  @!P3 IMAD.MOV R6, RZ, RZ, -R6 ;  /* 0x000000ffff06b224 */ /* 0x000fca00078e0a06 */
[----:B------:R-:W-:-:S04]  /*0680*/  SEL R10, R9, R6, !P0 ;  /* 0x00000006090a7207 */ /* 0x000fc80004000000 */
[----:B------:R-:W-:Y:S01]  /*0690*/  IADD3 R11, PT, PT, -R10, RZ, RZ ;  /* 0x000000ff0a0b7210 */ /* 0x000fe20007ffe1ff */
[----:B------:R-:W-:-:S04]  /*06a0*/  IMAD R13, R41, 0x20, R10 ;  /* 0x00000020290d7824 */ /* 0x000fc800078e020a */
[----:B------:R-:W-:Y:S01]  /*06b0*/  IMAD R11, R4, R11, R5 ;  /* 0x0000000b040b7224 */ /* 0x000fe200078e0205 */
[----:B------:R-:W-:-:S04]  /*06c0*/  SHF.R.S32.HI R17, RZ, 0x1f, R13 ;  /* 0x0000001fff117819 */ /* 0x000fc8000001140d */
[----:B------:R-:W-:Y:S01]  /*06d0*/  IADD3 R6, P1, PT, R11, R58, RZ ;  /* 0x0000003a0b067210 */ /* 0x000fe20007f3e0ff */
[----:B------:R-:W-:-:S03]  /*06e0*/  IMAD R12, R17, R4, RZ ;  /* 0x00000004110c7224 */ /* 0x000fc600078e02ff */
[----:B------:R-:W-:-:S03]  /*06f0*/  LEA.HI.X.SX32 R7, R11, R35, 0x1, P1 ;  /* 0x000000230b077211 */ /* 0x000fc600008f0eff */
[----:B------:R-:W-:-:S04]  /*0700*/  IMAD.WIDE.U32 R6, R13, R4, R6 ;  /* 0x000000040d067225 */ /* 0x000fc800078e0006 */
[----:B------:R-:W-:Y:S01]  /*0710*/  IMAD R13, R13, R39, R12 ;  /* 0x000000270d0d7224 */ /* 0x000fe200078e020c */
[----:B------:R-:W-:-:S04]  /*0720*/  IADD3 R6, P1, PT, R6, UR4, RZ ;  /* 0x0000000406067c10 */ /* 0x000fc8000ff3e0ff */
[----:B------:R-:W-:-:S05]  /*0730*/  IADD3.X R7, PT, PT, R7, UR5, R13, P1, !PT ;  /* 0x0000000507077c10 */ /* 0x000fca0008ffe40d */
[----:B------:R-:W2:Y:S01]  /*0740*/  LDG.E.U8.CONSTANT R6, desc[UR8][R6.64] ;  /* 0x0000000806067981 */ /* 0x000ea2000c1e9100 */
[----:B------:R-:W-:Y:S02]  /*0750*/  IMAD R10, R10, 0x50, R15 ;  /* 0x000000500a0a7824 */ /* 0x000fe400078e020f */
[----:B------:R-:W-:-:S03]  /*0760*/  IMAD.IADD R5, R0, 0x1, R5 ;  /* 0x0000000100057824 */ /* 0x000fc600078e0205 */
[----:B------:R-:W-:Y:S02]  /*0770*/  IADD3 R11, PT, PT, R11, R10, RZ ;  /* 0x0000000a0b0b7210 */ /* 0x000fe40007ffe0ff */
[----:B------:R-:W-:-:S03]  /*0780*/  ISETP.GE.AND P1, PT, R5, R3, PT ;  /* 0x000000030500720c */ /* 0x000fc60003f26270 */
[----:B--2---:R1:W-:Y:S10]  /*0790*/  STS.U8 [R11], R6 ;  /* 0x000000060b007388 */ /* 0x0043f40000000000 */
[----:B------:R-:W-:Y:S05]  /*07a0*/  @!P1 BRA `(.L_x_5) ;  /* 0xfffffffc00809947 */ /* 0x000fea000383ffff */
[----:B------:R-:W-:Y:S05]  /*07b0*/  BSYNC.RECONVERGENT B1 ;  /* 0x0000000000017941 */ /* 0x000fea0003800200 */
.L_x_4:
[----:B------:R-:W2:Y:S01]  /*07c0*/  I2F.RP R8, R2 ;  /* 0x0000000200087306 */ /* 0x000ea20000209400 */
[----:B------:R-:W3:Y:S01]  /*07d0*/  S2R R10, SR_CgaCtaId ;  /* 0x00000000000a7919 */ /* 0x000ee20000008800 */
[----:B-1----:R-:W1:Y:S01]  /*07e0*/  LDC R11, c[0x0][0x3c4] ;  /* 0x0000f100ff0b7b82 */ /* 0x002e620000000800 */
[----:B------:R-:W-:Y:S02]  /*07f0*/  MOV R5, 0x400 ;  /* 0x0000040000057802 */ /* 0x000fe40000000f00 */
[----:B------:R-:W-:Y:S02]  /*0800*/  ISETP.NE.AND P3, PT, R4, RZ, PT ;  /* 0x000000ff0400720c */ /* 0x000fe40003f65270 */
[----:B------:R-:W-:Y:S02]  /*0810*/  IADD3 R5, PT, PT, R5, 0x6300, RZ ;  /* 0x0000630005057810 */ /* 0x000fe40007ffe0ff */
[----:B------:R-:W-:Y:S02]  /*0820*/  LOP3.LUT R14, RZ, R4, RZ, 0x33, !PT ;  /* 0x00000004ff0e7212 */ /* 0x000fe400078e33ff */
[----:B------:R-:W-:Y:S01]  /*0830*/  MOV R4, R46 ;  /* 0x0000002e00047202 */ /* 0x000fe20000000f00 */
[----:B--2---:R-:W2:Y:S02]  /*0840*/  MUFU.RCP R8, R8 ;  /* 0x0000000800087308 */ /* 0x004ea40000001000 */
[----:B--2---:R-:W-:-:S02]  /*0850*/  IADD3 R6, PT, PT, R8, 0xffffffe, RZ ;  /* 0x0ffffffe08067810 */ /* 0x004fc40007ffe0ff */
[----:B---3--:R-:W-:-:S04]  /*0860*/  LEA R8, R10, R5, 0x18 ;  /* 0x000000050a087211 */ /* 0x008fc800078ec0ff */
[----:B------:R2:W3:Y:S02]  /*0870*/  F2I.FTZ.U32.TRUNC.NTZ R7, R6 ;  /* 0x0000000600077305 */ /* 0x0004e4000021f000 */
[----:B--2---:R-:W-:Y:S02]  /*0880*/  IMAD.MOV.U32 R6, RZ, RZ, RZ ;  /* 0x000000ffff067224 */ /* 0x004fe400078e00ff */
[----:B---3--:R-:W-:-:S04]  /*0890*/  IMAD.MOV R9, RZ, RZ, -R7 ;  /* 0x000000ffff097224 */ /* 0x008fc800078e0a07 */
[----:B------:R-:W-:-:S04]  /*08a0*/  IMAD R9, R9, R2, RZ ;  /* 0x0000000209097224 */ /* 0x000fc800078e02ff */
[----:B-1----:R-:W-:-:S07]  /*08b0*/  IMAD.HI.U32 R12, R7, R9, R6 ;  /* 0x00000009070c7227 */ /* 0x002fce00078e0006 */
.L_x_6:
[----:B------:R-:W-:Y:S01]  /*08c0*/  IABS R7, R4 ;  /* 0x0000000400077213 */ /* 0x000fe20000000000 */
[----:B------:R-:W-:-:S04]  /*08d0*/  IMAD.MOV.U32 R10, RZ, RZ, R11 ;  /* 0x000000ffff0a7224 */ /* 0x000fc800078e000b */
[----:B------:R-:W-:Y:S01]  /*08e0*/  IMAD.HI.U32 R5, R12, R7, RZ ;  /* 0x000000070c057227 */ /* 0x000fe200078e00ff */
[----:B------:R-:W-:-:S04]  /*08f0*/  IABS R16, R10 ;  /* 0x0000000a00107213 */ /* 0x000fc80000000000 */
[----:B------:R-:W-:-:S05]  /*0900*/  IADD3 R6, PT, PT, -R5, RZ, RZ ;  /* 0x000000ff05067210 */ /* 0x000fca0007ffe1ff */
[----:B------:R-:W-:Y:S01]  /*0910*/  IMAD R7, R16, R6, R7 ;  /* 0x0000000610077224 */ /* 0x000fe200078e0207 */
[----:B------:R-:W-:-:S04]  /*0920*/  LOP3.LUT R6, R4, R10, RZ, 0x3c, !PT ;  /* 0x0000000a04067212 */ /* 0x000fc800078e3cff */
[----:B------:R-:W-:Y:S02]  /*0930*/  ISETP.GT.U32.AND P1, PT, R2, R7, PT ;  /* 0x000000070200720c */ /* 0x000fe40003f24070 */
[----:B------:R-:W-:-:S11]  /*0940*/  ISETP.GE.AND P2, PT, R6, RZ, PT ;  /* 0x000000ff0600720c */ /* 0x000fd60003f46270 */
[----:B------:R-:W-:Y:S01]  /*0950*/  @!P1 IMAD.IADD R7, R7, 0x1, -R16 ;  /* 0x0000000107079824 */ /* 0x000fe200078e0a10 */
[----:B------:R-:W-:-:S04]  /*0960*/  @!P1 IADD3 R5, PT, PT, R5, 0x1, RZ ;  /* 0x0000000105059810 */ /* 0x000fc80007ffe0ff */
[----:B------:R-:W-:-:S13]  /*0970*/  ISETP.GE.U32.AND P0, PT, R7, R2, PT ;  /* 0x000000020700720c */ /* 0x000fda0003f06070 */
[----:B------:R-:W-:-:S05]  /*0980*/  @P0 VIADD R5, R5, 0x1 ;  /* 0x0000000105050836 */ /* 0x000fca0000000000 */
[----:B------:R-:W-:-:S04]  /*0990*/  @!P2 IADD3 R5, PT, PT, -R5, RZ, RZ ;  /* 0x000000ff0505a210 */ /* 0x000fc80007ffe1ff */
[----:B------:R-:W-:-:S05]  /*09a0*/  SEL R5, R14, R5, !P3 ;  /* 0x000000050e057207 */ /* 0x000fca0005800000 */
[----:B------:R-:W-:Y:S02]  /*09b0*/  IMAD.MOV R7, RZ, RZ, -R5 ;  /* 0x000000ffff077224 */ /* 0x000fe400078e0a05 */
[----:B------:R-:W-:Y:S02]  /*09c0*/  IMAD R6, R5, 0x140, R8 ;  /* 0x0000014005067824 */ /* 0x000fe400078e0208 */
[--C-:B------:R-:W-:Y:S02]  /*09d0*/  IMAD R5, R10, R7, R4.reuse ;  /* 0x000000070a057224 */ /* 0x100fe400078e0204 */
[----:B------:R-:W-:-:S03]  /*09e0*/  IMAD.IADD R4, R0, 0x1, R4 ;  /* 0x0000000100047824 */ /* 0x000fc600078e0204 */
[----:B------:R-:W-:Y:S02]  /*09f0*/  LEA R5, R5, R6, 0x2 ;  /* 0x0000000605057211 */ /* 0x000fe400078e10ff */
[----:B------:R-:W-:-:S03]  /*0a00*/  ISETP.GE.AND P0, PT, R4, R3, PT ;  /* 0x000000030400720c */ /* 0x000fc60003f06270 */
[----:B------:R2:W-:Y:S10]  /*0a10*/  STS [R5], RZ ;  /* 0x000000ff05007388 */ /* 0x0005f40000000800 */
[----:B--2---:R-:W-:Y:S05]  /*0a20*/  @!P0 BRA `(.L_x_6) ;  /* 0xfffffffc00a48947 */ /* 0x004fea000383ffff */
.L_x_3:
[----:B------:R-:W-:Y:S05]  /*0a30*/  BSYNC.RECONVERGENT B0 ;  /* 0x0000000000007941 */ /* 0x000fea0003800200 */
.L_x_2:
[----:B------:R-:W-:Y:S01]  /*0a40*/  ISETP.GE.U32.AND P0, PT, R46, R51, PT ;  /* 0x000000332e00720c */ /* 0x000fe20003f06070 */
[----:B------:R-:W-:-:S12]  /*0a50*/  BSSY.RECONVERGENT B0, `(.L_x_7) ;  /* 0x0000012000007945 */ /* 0x000fd80003800200 */
[----:B------:R-:W-:Y:S05]  /*0a60*/  @P0 BRA `(.L_x_8) ;  /* 0x0000000000400947 */ /* 0x000fea0003800000 */
[----:B------:R-:W2:Y:S01]  /*0a70*/  S2R R3, SR_CgaCtaId ;  /* 0x0000000000037919 */ /* 0x000ea20000008800 */
[----:B------:R-:W3:Y:S01]  /*0a80*/  LDC R6, c[0x0][0x360] ;  /* 0x0000d800ff067b82 */ /* 0x000ee20000000800 */
[----:B-1----:R-:W-:Y:S01]  /*0a90*/  MOV R2, 0x400 ;  /* 0x0000040000027802 */ /* 0x002fe20000000f00 */
[----:B------:R-:W-:-:S03]  /*0aa0*/  IMAD.MOV.U32 R7, RZ, RZ, -0x800000 ;  /* 0xff800000ff077424 */ /* 0x000fc600078e00ff */
[C---:B------:R-:W-:Y:S01]  /*0ab0*/  IADD3 R0, PT, PT, R2.reuse, 0x6200, RZ ;  /* 0x0000620002007810 */ /* 0x040fe20007ffe0ff */
[----:B------:R-:W-:-:S03]  /*0ac0*/  VIADD R2, R2, 0x6280 ;  /* 0x0000628002027836 */ /* 0x000fc60000000000 */
[C---:B--2---:R-:W-:Y:S02]  /*0ad0*/  LEA R0, R3.reuse, R0, 0x18 ;  /* 0x0000000003007211 */ /* 0x044fe400078ec0ff */
[----:B------:R-:W-:Y:S02]  /*0ae0*/  LEA R2, R3, R2, 0x18 ;  /* 0x0000000203027211 */ /* 0x000fe400078ec0ff */
[----:B------:R-:W-:-:S07]  /*0af0*/  MOV R3, R46 ;  /* 0x0000002e00037202 */ /* 0x000fce0000000f00 */
.L_x_9:
[C---:B------:R-:W-:Y:S01]  /*0b00*/  LEA R4, R3.reuse, R0, 0x2 ;  /* 0x0000000003047211 */ /* 0x040fe200078e10ff */
[----:B------:R-:W-:Y:S01]  /*0b10*/  IMAD R5, R3, 0x4, R2 ;  /* 0x0000000403057824 */ /* 0x000fe200078e0202 */
[----:B---3--:R-:W-:-:S03]  /*0b20*/  IADD3 R3, PT, PT, R6, R3, RZ ;  /* 0x0000000306037210 */ /* 0x008fc60007ffe0ff */
[----:B------:R2:W-:Y:S01]  /*0b30*/  STS [R4], R7 ;  /* 0x0000000704007388 */ /* 0x0005e20000000800 */
[----:B------:R-:W-:-:S03]  /*0b40*/  ISETP.GE.AND P0, PT, R3, R51, PT ;  /* 0x000000330300720c */ /* 0x000fc60003f06270 */
[----:B------:R2:W-:Y:S10]  /*0b50*/  STS [R5], RZ ;  /* 0x000000ff05007388 */ /* 0x0005f40000000800 */
[----:B--2---:R-:W-:Y:S05]  /*0b60*/  @!P0 BRA `(.L_x_9) ;  /* 0xfffffffc00e48947 */ /* 0x004fea000383ffff */
.L_x_8:
[----:B------:R-:W-:Y:S05]  /*0b70*/  BSYNC.RECONVERGENT B0 ;  /* 0x0000000000007941 */ /* 0x000fea0003800200 */
.L_x_7:
[----:B------:R-:W2:Y:S02]  /*0b80*/  LDCU UR4, c[0x0][0x3c0] ;  /* 0x00007800ff0477ac */ /* 0x000ea40008000800 */
[----:B--2---:R-:W-:Y:S01]  /*0b90*/  UISETP.GE.AND UP0, UPT, UR4, 0x1, UPT ;  /* 0x000000010400788c */ /* 0x004fe2000bf06270 */
[----:B------:R-:W-:Y:S08]  /*0ba0*/  BAR.SYNC.DEFER_BLOCKING 0x0 ;  /* 0x0000000000007b1d */ /* 0x000ff00000010000 */
[----:B------:R-:W-:Y:S05]  /*0bb0*/  BRA.U !UP0, `(.L_x_10) ;  /* 0x0000004508987547 */ /* 0x000fea000b800000 */
[----:B------:R-:W-:Y:S01]  /*0bc0*/  UISETP.LT.U32.AND UP0, UPT, UR4, 0x40, UPT ;  /* 0x000000400400788c */ /* 0x000fe2000bf01070 */
[----:B------:R-:W-:Y:S01]  /*0bd0*/  IMAD.SHL.U32 R46, R46, 0x10, RZ ;  /* 0x000000102e2e7824 */ /* 0x000fe200078e00ff */
[----:B------:R-:W-:Y:S01]  /*0be0*/  UIADD3 UR5, UPT, UPT, UR4, 0x3f, URZ ;  /* 0x0000003f04057890 */ /* 0x000fe2000fffe0ff */
[----:B------:R-:W-:Y:S01]  /*0bf0*/  BSSY.RECONVERGENT B0, `(.L_x_11) ;  /* 0x00000d7000007945 */ /* 0x000fe20003800200 */
[----:B------:R-:W-:Y:S01]  /*0c00*/  USEL UR4, UR4, 0x40, UP0 ;  /* 0x0000004004047887 */ /* 0x000fe20008000000 */
[----:B------:R-:W2:Y:S01]  /*0c10*/  LDCU.64 UR10, c[0x0][0x388] ;  /* 0x00007100ff0a77ac */ /* 0x000ea20008000a00 */
[----:B------:R-:W3:Y:S04]  /*0c20*/  LDCU.64 UR12, c[0x0][0x390] ;  /* 0x00007200ff0c77ac */ /* 0x000ee80008000a00 */
[----:B-1----:R-:W-:Y:S01]  /*0c30*/  IMAD R7, R10, UR4, RZ ;  /* 0x000000040a077c24 */ /* 0x002fe2000f8e02ff */
[----:B------:R-:W-:-:S04]  /*0c40*/  USHF.R.S32.HI UR6, URZ, 0x1f, UR5 ;  /* 0x0000001fff067899 */ /* 0x000fc80008011405 */
[----:B------:R-:W-:Y:S01]  /*0c50*/  ISETP.GE.AND P0, PT, R46, R7, PT ;  /* 0x000000072e00720c */ /* 0x000fe20003f06270 */
[----:B------:R-:W-:-:S04]  /*0c60*/  ULEA.HI UR6, UR6, UR5, URZ, 0x6 ;  /* 0x0000000506067291 */ /* 0x000fc8000f8f30ff */
[----:B------:R-:W-:Y:S01]  /*0c70*/  USHF.R.S32.HI UR6, URZ, 0x6, UR6 ;  /* 0x00000006ff067899 */ /* 0x000fe20008011406 */
[C---:B--2---:R-:W-:Y:S02]  /*0c80*/  IADD3 R36, P1, PT, R58.reuse, UR10, RZ ;  /* 0x0000000a3a247c10 */ /* 0x044fe4000ff3e0ff */
[----:B---3--:R-:W-:Y:S02]  /*0c90*/  IADD3 R38, P2, PT, R58, UR12, RZ ;  /* 0x0000000c3a267c10 */ /* 0x008fe4000ff5e0ff */
[C---:B------:R-:W-:Y:S02]  /*0ca0*/  IADD3.X R34, PT, PT, R35.reuse, UR11, RZ, P1, !PT ;  /* 0x0000000b23227c10 */ /* 0x040fe40008ffe4ff */
[----:B------:R-:W-:Y:S01]  /*0cb0*/  IADD3.X R37, PT, PT, R35, UR13, RZ, P2, !PT ;  /* 0x0000000d23257c10 */ /* 0x000fe200097fe4ff */
[----:B------:R-:W-:Y:S08]  /*0cc0*/  @P0 BRA `(.L_x_12) ;  /* 0x0000000c00240947 */ /* 0x000ff00003800000 */
[----:B------:R-:W1:Y:S01]  /*0cd0*/  LDC R0, c[0x0][0x360] ;  /* 0x0000d800ff007b82 */ /* 0x000e620000000800 */
[----:B------:R-:W-:-:S07]  /*0ce0*/  MOV R6, R46 ;  /* 0x0000002e00067202 */ /* 0x000fce0000000f00 */
.L_x_22:
[----:B--2-4-:R-:W2:Y:S01]  /*0cf0*/  LDC R15, c[0x0][0x3c4] ;  /* 0x0000f100ff0f7b82 */ /* 0x014ea20000000800 */
[----:B------:R-:W-:Y:S01]  /*0d00*/  IMAD.MOV.U32 R2, RZ, RZ, RZ ;  /* 0x000000ffff027224 */ /* 0x000fe200078e00ff */
[----:B------:R-:W-:Y:S01]  /*0d10*/  IABS R10, R6 ;  /* 0x00000006000a7213 */ /* 0x000fe20000000000 */
[----:B------:R-:W-:Y:S01]  /*0d20*/  BSSY.RECONVERGENT B1, `(.L_x_13) ;  /* 0x00000c0000017945 */ /* 0x000fe20003800200 */
[----:B--2---:R-:W-:-:S04]  /*0d30*/  IABS R8, R15 ;  /* 0x0000000f00087213 */ /* 0x004fc80000000000 */
[----:B------:R-:W2:Y:S08]  /*0d40*/  I2F.RP R4, R8 ;  /* 0x0000000800047306 */ /* 0x000eb00000209400 */
[----:B--2---:R-:W2:Y:S02]  /*0d50*/  MUFU.RCP R4, R4 ;  /* 0x0000000400047308 */ /* 0x004ea40000001000 */
[----:B--2---:R-:W-:-:S06]  /*0d60*/  VIADD R5, R4, 0xffffffe ;  /* 0x0ffffffe04057836 */ /* 0x004fcc0000000000 */
[----:B------:R-:W2:Y:S02]  /*0d70*/  F2I.FTZ.U32.TRUNC.NTZ R3, R5 ;  /* 0x0000000500037305 */ /* 0x000ea4000021f000 */
[----:B--23--:R-:W-:-:S05]  /*0d80*/  IADD3 R9, PT, PT, RZ, -R3, RZ ;  /* 0x80000003ff097210 */ /* 0x00cfca0007ffe0ff */
[----:B------:R-:W-:-:S04]  /*0d90*/  IMAD R9, R9, R8, RZ ;  /* 0x0000000809097224 */ /* 0x000fc800078e02ff */
[----:B------:R-:W-:Y:S01]  /*0da0*/  IMAD.HI.U32 R2, R3, R9, R2 ;  /* 0x0000000903027227 */ /* 0x000fe200078e0002 */
[----:B------:R-:W-:-:S05]  /*0db0*/  MOV R3, R10 ;  /* 0x0000000a00037202 */ /* 0x000fca0000000f00 */
[----:B------:R-:W-:-:S04]  /*0dc0*/  IMAD.HI.U32 R2, R2, R3, RZ ;  /* 0x0000000302027227 */ /* 0x000fc800078e00ff */
[----:B------:R-:W-:-:S04]  /*0dd0*/  IMAD.MOV R4, RZ, RZ, -R2 ;  /* 0x000000ffff047224 */ /* 0x000fc800078e0a02 */
[----:B------:R-:W-:-:S05]  /*0de0*/  IMAD R3, R8, R4, R3 ;  /* 0x0000000408037224 */ /* 0x000fca00078e0203 */
[----:B------:R-:W-:-:S13]  /*0df0*/  ISETP.GT.U32.AND P1, PT, R8, R3, PT ;  /* 0x000000030800720c */ /* 0x000fda0003f24070 */
[-C--:B------:R-:W-:Y:S01]  /*0e00*/  @!P1 IADD3 R3, PT, PT, R3, -R8.reuse, RZ ;  /* 0x8000000803039210 */ /* 0x080fe20007ffe0ff */
[----:B------:R-:W-:Y:S01]  /*0e10*/  @!P1 VIADD R2, R2, 0x1 ;  /* 0x0000000102029836 */ /* 0x000fe20000000000 */
[----:B------:R-:W-:Y:S02]  /*0e20*/  ISETP.NE.AND P1, PT, R15, RZ, PT ;  /* 0x000000ff0f00720c */ /* 0x000fe40003f25270 */
[----:B------:R-:W-:Y:S02]  /*0e30*/  ISETP.GE.U32.AND P0, PT, R3, R8, PT ;  /* 0x000000080300720c */ /* 0x000fe40003f06070 */
[----:B------:R-:W-:-:S04]  /*0e40*/  LOP3.LUT R3, R6, R15, RZ, 0x3c, !PT ;  /* 0x0000000f06037212 */ /* 0x000fc800078e3cff */
[----:B------:R-:W-:-:S07]  /*0e50*/  ISETP.GE.AND P2, PT, R3, RZ, PT ;  /* 0x000000ff0300720c */ /* 0x000fce0003f46270 */
[----:B------:R-:W-:-:S05]  /*0e60*/  @P0 IADD3 R2, PT, PT, R2, 0x1, RZ ;  /* 0x0000000102020810 */ /* 0x000fca0007ffe0ff */
[----:B------:R-:W-:-:S05]  /*0e70*/  IMAD.MOV.U32 R13, RZ, RZ, R2 ;  /* 0x000000ffff0d7224 */ /* 0x000fca00078e0002 */
[----:B------:R-:W-:Y:S02]  /*0e80*/  @!P2 IADD3 R13, PT, PT, -R13, RZ, RZ ;  /* 0x000000ff0d0da210 */ /* 0x000fe40007ffe1ff */
[----:B------:R-:W-:-:S04]  /*0e90*/  @!P1 LOP3.LUT R13, RZ, R15, RZ, 0x33, !PT ;  /* 0x0000000fff0d9212 */ /* 0x000fc800078e33ff */
[--C-:B------:R-:W-:Y:S01]  /*0ea0*/  SHF.R.S32.HI R3, RZ, 0x1f, R13.reuse ;  /* 0x0000001fff037819 */ /* 0x100fe2000001140d */
[----:B------:R-:W-:-:S04]  /*0eb0*/  IMAD.MOV R5, RZ, RZ, -R13 ;  /* 0x000000ffff057224 */ /* 0x000fc800078e0a0d */
[----:B------:R-:W-:Y:S02]  /*0ec0*/  IMAD R2, R15, R5, R6 ;  /* 0x000000050f027224 */ /* 0x000fe400078e0206 */
[----:B------:R-:W-:-:S03]  /*0ed0*/  IMAD R4, R3, R15, RZ ;  /* 0x0000000f03047224 */ /* 0x000fc600078e02ff */
[----:B------:R-:W-:Y:S01]  /*0ee0*/  IADD3 R22, PT, PT, R2, 0x10, RZ ;  /* 0x0000001002167810 */ /* 0x000fe20007ffe0ff */
[C---:B------:R-:W-:Y:S01]  /*0ef0*/  IMAD R17, R13.reuse, R39, R4 ;  /* 0x000000270d117224 */ /* 0x040fe200078e0204 */
[--C-:B------:R-:W-:Y:S02]  /*0f00*/  SHF.R.S32.HI R3, RZ, 0x1f, R2.reuse ;  /* 0x0000001fff037819 */ /* 0x100fe40000011402 */
[-C--:B------:R-:W-:Y:S01]  /*0f10*/  ISETP.GT.AND P0, PT, R22, R15.reuse, PT ;  /* 0x0000000f1600720c */ /* 0x080fe20003f04270 */
[----:B------:R-:W-:-:S03]  /*0f20*/  IMAD.WIDE.U32 R4, R13, R15, R2 ;  /* 0x0000000f0d047225 */ /* 0x000fc600078e0002 */
[----:B------:R-:W-:Y:S01]  /*0f30*/  ISETP.GE.OR P0, PT, R13, UR4, P0 ;  /* 0x000000040d007c0c */ /* 0x000fe20008706670 */
[----:B------:R-:W-:Y:S01]  /*0f40*/  IMAD.IADD R17, R5, 0x1, R17 ;  /* 0x0000000105117824 */ /* 0x000fe200078e0211 */
[-C--:B------:R-:W-:Y:S02]  /*0f50*/  IADD3 R10, P2, PT, R38, R4.reuse, RZ ;  /* 0x00000004260a7210 */ /* 0x080fe40007f5e0ff */
[----:B------:R-:W-:-:S03]  /*0f60*/  IADD3 R8, P1, PT, R36, R4, RZ ;  /* 0x0000000424087210 */ /* 0x000fc60007f3e0ff */
[C---:B------:R-:W-:Y:S01]  /*0f70*/  IMAD.X R11, R17.reuse, 0x1, R37, P2 ;  /* 0x00000001110b7824 */ /* 0x040fe200010e0625 */
[----:B------:R-:W-:-:S05]  /*0f80*/  IADD3.X R9, PT, PT, R17, R34, RZ, P1, !PT ;  /* 0x0000002211097210 */ /* 0x000fca0000ffe4ff */
[----:B------:R-:W-:Y:S05]  /*0f90*/  @P0 BRA `(.L_x_14) ;  /* 0x0000000000400947 */ /* 0x000fea0003800000 */
[----:B------:R-:W2:Y:S01]  /*0fa0*/  S2R R5, SR_CgaCtaId ;  /* 0x0000000000057919 */ /* 0x000ea20000008800 */
[----:B------:R-:W-:-:S04]  /*0fb0*/  MOV R4, 0x400 ;  /* 0x0000040000047802 */ /* 0x000fc80000000f00 */
[C---:B------:R-:W-:Y:S01]  /*0fc0*/  IADD3 R3, PT, PT, R4.reuse, 0xa00, RZ ;  /* 0x00000a0004037810 */ /* 0x040fe20007ffe0ff */
[----:B------:R-:W-:-:S03]  /*0fd0*/  VIADD R4, R4, 0x3200 ;  /* 0x0000320004047836 */ /* 0x000fc60000000000 */
[C---:B--2---:R-:W-:Y:S02]  /*0fe0*/  LEA R3, R5.reuse, R3, 0x18 ;  /* 0x0000000305037211 */ /* 0x044fe400078ec0ff */
[----:B------:R-:W-:-:S03]  /*0ff0*/  LEA R4, R5, R4, 0x18 ;  /* 0x0000000405047211 */ /* 0x000fc600078ec0ff */
[C---:B------:R-:W-:Y:S02]  /*1000*/  IMAD R3, R13.reuse, 0x50, R3 ;  /* 0x000000500d037824 */ /* 0x040fe400078e0203 */
[----:B------:R-:W-:-:S03]  /*1010*/  IMAD R5, R13, 0x50, R4 ;  /* 0x000000500d057824 */ /* 0x000fc600078e0204 */
[C---:B------:R-:W-:Y:S01]  /*1020*/  IADD3 R3, PT, PT, R2.reuse, R3, RZ ;  /* 0x0000000302037210 */ /* 0x040fe20007ffe0ff */
[----:B------:R-:W-:-:S04]  /*1030*/  IMAD.IADD R5, R2, 0x1, R5 ;  /* 0x0000000102057824 */ /* 0x000fc800078e0205 */
[----:B------:R-:W-:Y:S01]  /*1040*/  @!PT LDS RZ, [RZ] ;  /* 0x00000000fffff984 */ /* 0x000fe20000000800 */
[----:B------:R-:W-:Y:S01]  /*1050*/  @!PT LDS RZ, [RZ] ;  /* 0x00000000fffff984 */ /* 0x000fe20000000800 */
[----:B------:R-:W-:Y:S01]  /*1060*/  @!PT LDS RZ, [RZ] ;  /* 0x00000000fffff984 */ /* 0x000fe20000000800 */
[----:B------:R2:W-:Y:S04]  /*1070*/  LDGSTS.E.128 [R3], desc[UR8][R8.64] ;  /* 0x0000000008037fae */ /* 0x0005e8000b9a1808 */
[----:B------:R2:W-:Y:S01]  /*1080*/  LDGSTS.E.128 [R5], desc[UR8][R10.64] ;  /* 0x000000000a057fae */ /* 0x0005e2000b9a1808 */
[----:B------:R-:W-:Y:S05]  /*1090*/  BRA `(.L_x_15) ;  /* 0x0000000800207947 */ /* 0x000fea0003800000 */
.L_x_14:
[----:B------:R-:W-:-:S04]  /*10a0*/  IADD3 R12, PT, PT, R2, 0x8, RZ ;  /* 0x00000008020c7810 */ /* 0x000fc80007ffe0ff */
[----:B------:R-:W-:-:S04]  /*10b0*/  ISETP.GT.AND P0, PT, R12, R15, PT ;  /* 0x0000000f0c00720c */ /* 0x000fc80003f04270 */
[----:B------:R-:W-:-:S13]  /*10c0*/  ISETP.GE.OR P0, PT, R13, UR4, P0 ;  /* 0x000000040d007c0c */ /* 0x000fda0008706670 */
[----:B------:R-:W-:Y:S05]  /*10d0*/  @P0 BRA `(.L_x_16) ;  /* 0x0000000000400947 */ /* 0x000fea0003800000 */
[----:B------:R-:W2:Y:S01]  /*10e0*/  S2R R5, SR_CgaCtaId ;  /* 0x0000000000057919 */ /* 0x000ea20000008800 */
[----:B------:R-:W-:-:S04]  /*10f0*/  MOV R3, 0x400 ;  /* 0x0000040000037802 */ /* 0x000fc80000000f00 */
[C---:B------:R-:W-:Y:S01]  /*1100*/  IADD3 R12, PT, PT, R3.reuse, 0x3200, RZ ;  /* 0x00003200030c7810 */ /* 0x040fe20007ffe0ff */
[----:B------:R-:W-:-:S05]  /*1110*/  VIADD R4, R3, 0xa00 ;  /* 0x00000a0003047836 */ /* 0x000fca0000000000 */
[C---:B--2---:R-:W-:Y:S02]  /*1120*/  LEA R4, R5.reuse, R4, 0x18 ;  /* 0x0000000405047211 */ /* 0x044fe400078ec0ff */
[----:B------:R-:W-:-:S03]  /*1130*/  LEA R12, R5, R12, 0x18 ;  /* 0x0000000c050c7211 */ /* 0x000fc600078ec0ff */
[C---:B------:R-:W-:Y:S02]  /*1140*/  IMAD R3, R13.reuse, 0x50, R4 ;  /* 0x000000500d037824 */ /* 0x040fe400078e0204 */
[----:B------:R-:W-:Y:S02]  /*1150*/  IMAD R13, R13, 0x50, R12 ;  /* 0x000000500d0d7824 */ /* 0x000fe400078e020c */
[----:B------:R-:W-:-:S03]  /*1160*/  IMAD.IADD R3, R2, 0x1, R3 ;  /* 0x0000000102037824 */ /* 0x000fc600078e0203 */
[----:B------:R-:W-:Y:S02]  /*1170*/  IADD3 R13, PT, PT, R2, R13, RZ ;  /* 0x0000000d020d7210 */ /* 0x000fe40007ffe0ff */
[----:B------:R-:W-:Y:S01]  /*1180*/  @!PT LDS RZ, [RZ] ;  /* 0x00000000fffff984 */ /* 0x000fe20000000800 */
[----:B------:R-:W-:Y:S01]  /*1190*/  @!PT LDS RZ, [RZ] ;  /* 0x00000000fffff984 */ /* 0x000fe20000000800 */
[----:B------:R-:W-:Y:S01]  /*11a0*/  @!PT LDS RZ, [RZ] ;  /* 0x00000000fffff984 */ /* 0x000fe20000000800 */
[----:B------:R2:W-:Y:S04]  /*11b0*/  LDGSTS.E.64 [R3], desc[UR8][R8.64] ;  /* 0x0000000008037fae */ /* 0x0005e8000b9a1408 */
[----:B------:R2:W-:Y:S01]  /*11c0*/  LDGSTS.E.64 [R13], desc[UR8][R10.64] ;  /* 0x000000000a0d7fae */ /* 0x0005e2000b9a1408 */
[----:B------:R-:W-:Y:S05]  /*11d0*/  BRA `(.L_x_15) ;  /* 0x0000000400d07947 */ /* 0x000fea0003800000 */
.L_x_16:
[----:B------:R-:W-:-:S04]  /*11e0*/  ISETP.GE.AND P0, PT, R15, RZ, PT ;  /* 0x000000ff0f00720c */ /* 0x000fc80003f06270 */
[----:B------:R-:W-:-:S13]  /*11f0*/  ISETP.GE.OR P0, PT, R13, UR4, !P0 ;  /* 0x000000040d007c0c */ /* 0x000fda000c706670 */
[----:B------:R-:W-:Y:S05]  /*1200*/  @P0 BRA `(.L_x_15) ;  /* 0x0000000400c40947 */ /* 0x000fea0003800000 */
[----:B------:R-:W2:Y:S01]  /*1210*/  S2R R10, SR_CgaCtaId ;  /* 0x00000000000a7919 */ /* 0x000ea20000008800 */
[----:B------:R-:W-:Y:S01]  /*1220*/  VIMNMX R22, PT, PT, R22, R15, PT ;  /* 0x0000000f16167248 */ /* 0x000fe20003fe0100 */
[----:B------:R-:W-:Y:S01]  /*1230*/  BSSY.RECONVERGENT B2, `(.L_x_17) ;  /* 0x0000040000027945 */ /* 0x000fe20003800200 */
[----:B------:R-:W-:Y:S02]  /*1240*/  MOV R8, 0x400 ;  /* 0x0000040000087802 */ /* 0x000fe40000000f00 */
[----:B------:R-:W-:Y:S01]  /*1250*/  PLOP3.LUT P0, PT, PT, PT, PT, 0x80, 0x8 ;  /* 0x000000000008781c */ /* 0x000fe20003f0f070 */
[----:B------:R-:W-:Y:S01]  /*1260*/  IMAD.IADD R12, R22, 0x1, -R2 ;  /* 0x00000001160c7824 */ /* 0x000fe200078e0a02 */
[C---:B------:R-:W-:Y:S01]  /*1270*/  IADD3 R9, PT, PT, R8.reuse, 0xa00, RZ ;  /* 0x00000a0008097810 */ /* 0x040fe20007ffe0ff */
[----:B------:R-:W-:Y:S01]  /*1280*/  VIADD R11, R8, 0x3200 ;  /* 0x00003200080b7836 */ /* 0x000fe20000000000 */
[----:B------:R-:W-:Y:S02]  /*1290*/  MOV R15, R2 ;  /* 0x00000002000f7202 */ /* 0x000fe40000000f00 */
[----:B------:R-:W-:-:S02]  /*12a0*/  ISETP.GT.AND P1, PT, R12, 0x3, PT ;  /* 0x000000030c00780c */ /* 0x000fc40003f24270 */
[C---:B--2---:R-:W-:Y:S02]  /*12b0*/  LEA R16, R10.reuse, R9, 0x18 ;  /* 0x000000090a107211 */ /* 0x044fe400078ec0ff */
[----:B------:R-:W-:-:S03]  /*12c0*/  LEA R14, R10, R11, 0x18 ;  /* 0x0000000b0a0e7211 */ /* 0x000fc600078ec0ff */
[C---:B------:R-:W-:Y:S02]  /*12d0*/  IMAD R16, R13.reuse, 0x50, R16 ;  /* 0x000000500d107824 */ /* 0x040fe400078e0210 */
[----:B------:R-:W-:-:S04]  /*12e0*/  IMAD R14, R13, 0x50, R14 ;  /* 0x000000500d0e7824 */ /* 0x000fc800078e020e */
[----:B------:R-:W-:Y:S05]  /*12f0*/  @!P1 BRA `(.L_x_18) ;  /* 0x0000000000cc9947 */ /* 0x000fea0003800000 */
[----:B------:R-:W-:Y:S01]  /*1300*/  PLOP3.LUT P0, PT, PT, PT, PT, 0x8, 0x80 ;  /* 0x000000000080781c */ /* 0x000fe20003f0e170 */
[----:B------:R-:W-:-:S12]  /*1310*/  VIADD R24, R22, 0xfffffffd ;  /* 0xfffffffd16187836 */ /* 0x000fd80000000000 */
.L_x_19:
[C---:B------:R-:W-:Y:S02]  /*1320*/  IADD3 R8, PT, PT, -R2.reuse, R15, RZ ;  /* 0x0000000f02087210 */ /* 0x040fe40007ffe1ff */
[----:B---3--:R-:W-:Y:S02]  /*1330*/  IADD3 R9, PT, PT, -R2, 0x1, R15 ;  /* 0x0000000102097810 */ /* 0x008fe40007ffe10f */
[CC--:B------:R-:W-:Y:S02]  /*1340*/  IADD3 R13, P1, PT, R8.reuse, R4.reuse, RZ ;  /* 0x00000004080d7210 */ /* 0x0c0fe40007f3e0ff */
[----:B------:R-:W-:Y:S02]  /*1350*/  IADD3 R19, P3, PT, R9, R4, RZ ;  /* 0x0000000409137210 */ /* 0x000fe40007f7e0ff */
[----:B------:R-:W-:Y:S02]  /*1360*/  LEA.HI.X.SX32 R8, R8, R17, 0x1, P1 ;  /* 0x0000001108087211 */ /* 0x000fe400008f0eff */
[----:B------:R-:W-:-:S02]  /*1370*/  IADD3 R10, P1, PT, R13, R36, RZ ;  /* 0x000000240d0a7210 */ /* 0x000fc40007f3e0ff */
[----:B------:R-:W-:Y:S02]  /*1380*/  IADD3 R12, P2, PT, R13, R38, RZ ;  /* 0x000000260d0c7210 */ /* 0x000fe40007f5e0ff */
[----:B------:R-:W-:Y:S01]  /*1390*/  LEA.HI.X.SX32 R26, R9, R17, 0x1, P3 ;  /* 0x00000011091a7211 */ /* 0x000fe200018f0eff */
[C---:B------:R-:W-:Y:S01]  /*13a0*/  IMAD.X R11, R8.reuse, 0x1, R34, P1 ;  /* 0x00000001080b7824 */ /* 0x040fe200008e0622 */
[----:B------:R-:W-:Y:S02]  /*13b0*/  IADD3.X R13, PT, PT, R8, R37, RZ, P2, !PT ;  /* 0x00000025080d7210 */ /* 0x000fe400017fe4ff */
[C-C-:B------:R-:W-:Y:S02]  /*13c0*/  IADD3 R8, PT, PT, -R2.reuse, 0x2, R15.reuse ;  /* 0x0000000202087810 */ /* 0x140fe40007ffe10f */
[----:B------:R-:W-:Y:S01]  /*13d0*/  IADD3 R20, P1, PT, R19, R36, RZ ;  /* 0x0000002413147210 */ /* 0x000fe20007f3e0ff */
[----:B------:R2:W3:Y:S01]  /*13e0*/  LDG.E.U8 R23, desc[UR8][R10.64] ;  /* 0x000000080a177981 */ /* 0x0004e2000c1e1100 */
[----:B------:R-:W-:-:S02]  /*13f0*/  IADD3 R9, PT, PT, -R2, 0x3, R15 ;  /* 0x0000000302097810 */ /* 0x000fc40007ffe10f */
[----:B------:R-:W-:Y:S01]  /*1400*/  IADD3 R31, P2, PT, R8, R4, RZ ;  /* 0x00000004081f7210 */ /* 0x000fe20007f5e0ff */
[----:B------:R-:W-:Y:S01]  /*1410*/  IMAD.X R21, R26, 0x1, R34, P1 ;  /* 0x000000011a157824 */ /* 0x000fe200008e0622 */
[----:B------:R-:W-:Y:S01]  /*1420*/  IADD3 R18, P1, PT, R19, R38, RZ ;  /* 0x0000002613127210 */ /* 0x000fe20007f3e0ff */
[----:B------:R4:W5:Y:S01]  /*1430*/  LDG.E.U8 R25, desc[UR8][R12.64] ;  /* 0x000000080c197981 */ /* 0x000962000c1e1100 */
[----:B------:R-:W-:Y:S02]  /*1440*/  IADD3 R29, P3, PT, R9, R4, RZ ;  /* 0x00000004091d7210 */ /* 0x000fe40007f7e0ff */
[----:B------:R-:W-:Y:S01]  /*1450*/  LEA.HI.X.SX32 R28, R8, R17, 0x1, P2 ;  /* 0x00000011081c7211 */ /* 0x000fe200010f0eff */
[----:B------:R1:W5:Y:S01]  /*1460*/  LDG.E.U8 R27, desc[UR8][R20.64] ;  /* 0x00000008141b7981 */ /* 0x000362000c1e1100 */
[----:B------:R-:W-:Y:S02]  /*1470*/  IADD3 R8, P2, PT, R31, R36, RZ ;  /* 0x000000241f087210 */ /* 0x000fe40007f5e0ff */
[----:B------:R-:W-:-:S02]  /*1480*/  IADD3.X R19, PT, PT, R26, R37, RZ, P1, !PT ;  /* 0x000000251a137210 */ /* 0x000fc40000ffe4ff */
[----:B------:R-:W-:Y:S01]  /*1490*/  LEA.HI.X.SX32 R26, R9, R17, 0x1, P3 ;  /* 0x00000011091a7211 */ /* 0x000fe200018f0eff */
[C-C-:B------:R-:W-:Y:S01]  /*14a0*/  IMAD.X R9, R28.reuse, 0x1, R34.reuse, P2 ;  /* 0x000000011c097824 */ /* 0x140fe200010e0622 */
[----:B--2---:R-:W-:Y:S02]  /*14b0*/  IADD3 R10, P1, PT, R31, R38, RZ ;  /* 0x000000261f0a7210 */ /* 0x004fe40007f3e0ff */
[C---:B----4-:R-:W-:Y:S01]  /*14c0*/  IADD3 R12, P3, PT, R29.reuse, R36, RZ ;  /* 0x000000241d0c7210 */ /* 0x050fe20007f7e0ff */
[----:B------:R-:W2:Y:S01]  /*14d0*/  LDG.E.U8 R19, desc[UR8][R18.64] ;  /* 0x0000000812137981 */ /* 0x000ea2000c1e1100 */
[----:B-1----:R-:W-:Y:S02]  /*14e0*/  IADD3 R20, P2, PT, R29, R38, RZ ;  /* 0x000000261d147210 */ /* 0x002fe40007f5e0ff */
[-C--:B------:R-:W-:Y:S01]  /*14f0*/  IADD3.X R11, PT, PT, R28, R37.reuse, RZ, P1, !PT ;  /* 0x000000251c0b7210 */ /* 0x080fe20000ffe4ff */
[C---:B------:R-:W-:Y:S01]  /*1500*/  IMAD.X R13, R26.reuse, 0x1, R34, P3 ;  /* 0x000000011a0d7824 */ /* 0x040fe200018e0622 */
[----:B------:R-:W-:Y:S01]  /*1510*/  IADD3.X R21, PT, PT, R26, R37, RZ, P2, !PT ;  /* 0x000000251a157210 */ /* 0x000fe200017fe4ff */
[----:B------:R-:W4:Y:S04]  /*1520*/  LDG.E.U8 R9, desc[UR8][R8.64] ;  /* 0x0000000808097981 */ /* 0x000f28000c1e1100 */
[----:B------:R-:W4:Y:S04]  /*1530*/  LDG.E.U8 R11, desc[UR8][R10.64] ;  /* 0x000000080a0b7981 */ /* 0x000f28000c1e1100 */
[----:B------:R-:W4:Y:S04]  /*1540*/  LDG.E.U8 R13, desc[UR8][R12.64] ;  /* 0x000000080c0d7981 */ /* 0x000f28000c1e1100 */
[----:B------:R-:W4:Y:S01]  /*1550*/  LDG.E.U8 R21, desc[UR8][R20.64] ;  /* 0x0000000814157981 */ /* 0x000f22000c1e1100 */
[----:B------:R-:W-:Y:S01]  /*1560*/  IMAD.IADD R26, R16, 0x1, R15 ;  /* 0x00000001101a7824 */ /* 0x000fe200078e020f */
[----:B------:R-:W-:Y:S01]  /*1570*/  IADD3 R28, PT, PT, R14, R15, RZ ;  /* 0x0000000f0e1c7210 */ /* 0x000fe20007ffe0ff */
[----:B------:R-:W-:-:S05]  /*1580*/  VIADD R15, R15, 0x4 ;  /* 0x000000040f0f7836 */ /* 0x000fca0000000000 */
[----:B------:R-:W-:Y:S01]  /*1590*/  ISETP.GE.AND P1, PT, R15, R24, PT ;  /* 0x000000180f00720c */ /* 0x000fe20003f26270 */
[----:B---3--:R3:W-:Y:S04]  /*15a0*/  STS.U8 [R26], R23 ;  /* 0x000000171a007388 */ /* 0x0087e80000000000 */
[----:B-----5:R3:W-:Y:S04]  /*15b0*/  STS.U8 [R28], R25 ;  /* 0x000000191c007388 */ /* 0x0207e80000000000 */
[----:B------:R3:W-:Y:S04]  /*15c0*/  STS.U8 [R26+0x1], R27 ;  /* 0x0000011b1a007388 */ /* 0x0007e80000000000 */
[----:B--2---:R3:W-:Y:S04]  /*15d0*/  STS.U8 [R28+0x1], R19 ;  /* 0x000001131c007388 */ /* 0x0047e80000000000 */
[----:B----4-:R3:W-:Y:S04]  /*15e0*/  STS.U8 [R26+0x2], R9 ;  /* 0x000002091a007388 */ /* 0x0107e80000000000 */
[----:B------:R3:W-:Y:S04]  /*15f0*/  STS.U8 [R28+0x2], R11 ;  /* 0x0000020b1c007388 */ /* 0x0007e80000000000 */
[----:B------:R3:W-:Y:S04]  /*1600*/  STS.U8 [R26+0x3], R13 ;  /* 0x0000030d1a007388 */ /* 0x0007e80000000000 */
[----:B------:R3:W-:Y:S01]  /*1610*/  STS.U8 [R28+0x3], R21 ;  /* 0x000003151c007388 */ /* 0x0007e20000000000 */
[----:B------:R-:W-:Y:S05]  /*1620*/  @!P1 BRA `(.L_x_19) ;  /* 0xfffffffc003c9947 */ /* 0x000fea000383ffff */
.L_x_18:
[----:B------:R-:W-:Y:S05]  /*1630*/  BSYNC.RECONVERGENT B2 ;  /* 0x0000000000027941 */ /* 0x000fea0003800200 */
.L_x_17:
[----:B------:R-:W-:Y:S01]  /*1640*/  IADD3 R8, PT, PT, R22, -R15, RZ ;  /* 0x8000000f16087210 */ /* 0x000fe20007ffe0ff */
[----:B------:R-:W-:Y:S03]  /*1650*/  BSSY.RECONVERGENT B2, `(.L_x_20) ;  /* 0x000001d000027945 */ /* 0x000fe60003800200 */
[----:B------:R-:W-:-:S13]  /*1660*/  ISETP.GT.AND P1, PT, R8, 0x1, PT ;  /* 0x000000010800780c */ /* 0x000fda0003f24270 */
[----:B------:R-:W-:Y:S05]  /*1670*/  @!P1 BRA `(.L_x_21) ;  /* 0x0000000000689947 */ /* 0x000fea0003800000 */
[----:B------:R-:W-:Y:S01]  /*1680*/  IMAD.IADD R8, R15, 0x1, -R2 ;  /* 0x000000010f087824 */ /* 0x000fe200078e0a02 */
[----:B---3--:R-:W-:-:S04]  /*1690*/  IADD3 R9, PT, PT, -R2, 0x1, R15 ;  /* 0x0000000102097810 */ /* 0x008fc80007ffe10f */
[CC--:B------:R-:W-:Y:S02]  /*16a0*/  IADD3 R11, P0, PT, R8.reuse, R4.reuse, RZ ;  /* 0x00000004080b7210 */ /* 0x0c0fe40007f1e0ff */
[----:B------:R-:W-:Y:S02]  /*16b0*/  IADD3 R13, P2, PT, R9, R4, RZ ;  /* 0x00000004090d7210 */ /* 0x000fe40007f5e0ff */
[-C--:B------:R-:W-:Y:S02]  /*16c0*/  LEA.HI.X.SX32 R21, R8, R17.reuse, 0x1, P0 ;  /* 0x0000001108157211 */ /* 0x080fe400000f0eff */
[C---:B------:R-:W-:Y:S02]  /*16d0*/  IADD3 R18, P0, PT, R11.reuse, R36, RZ ;  /* 0x000000240b127210 */ /* 0x040fe40007f1e0ff */
[----:B------:R-:W-:Y:S02]  /*16e0*/  IADD3 R8, P1, PT, R11, R38, RZ ;  /* 0x000000260b087210 */ /* 0x000fe40007f3e0ff */
[----:B------:R-:W-:-:S02]  /*16f0*/  LEA.HI.X.SX32 R20, R9, R17, 0x1, P2 ;  /* 0x0000001109147211 */ /* 0x000fc400010f0eff */
[C---:B------:R-:W-:Y:S01]  /*1700*/  IADD3.X R19, PT, PT, R21.reuse, R34, RZ, P0, !PT ;  /* 0x0000002215137210 */ /* 0x040fe200007fe4ff */
[----:B------:R-:W-:Y:S01]  /*1710*/  IMAD.X R9, R21, 0x1, R37, P1 ;  /* 0x0000000115097824 */ /* 0x000fe200008e0625 */
[C---:B------:R-:W-:Y:S02]  /*1720*/  IADD3 R10, P2, PT, R13.reuse, R36, RZ ;  /* 0x000000240d0a7210 */ /* 0x040fe40007f5e0ff */
[----:B------:R-:W-:Y:S01]  /*1730*/  IADD3 R12, P0, PT, R13, R38, RZ ;  /* 0x000000260d0c7210 */ /* 0x000fe20007f1e0ff */
[----:B------:R-:W2:Y:S01]  /*1740*/  LDG.E.U8 R18, desc[UR8][R18.64] ;  /* 0x0000000812127981 */ /* 0x000ea2000c1e1100 */
[----:B------:R-:W-:-:S03]  /*1750*/  IADD3.X R11, PT, PT, R20, R34, RZ, P2, !PT ;  /* 0x00000022140b7210 */ /* 0x000fc600017fe4ff */
[----:B------:R-:W-:Y:S01]  /*1760*/  IMAD.X R13, R20, 0x1, R37, P0 ;  /* 0x00000001140d7824 */ /* 0x000fe200000e0625 */
[----:B------:R-:W3:Y:S04]  /*1770*/  LDG.E.U8 R8, desc[UR8][R8.64] ;  /* 0x0000000808087981 */ /* 0x000ee8000c1e1100 */
[----:B------:R-:W4:Y:S04]  /*1780*/  LDG.E.U8 R10, desc[UR8][R10.64] ;  /* 0x000000080a0a7981 */ /* 0x000f28000c1e1100 */
[----:B------:R-:W5:Y:S01]  /*1790*/  LDG.E.U8 R12, desc[UR8][R12.64] ;  /* 0x000000080c0c7981 */ /* 0x000f62000c1e1100 */
[----:B------:R-:W-:Y:S01]  /*17a0*/  IADD3 R21, PT, PT, R16, R15, RZ ;  /* 0x0000000f10157210 */ /* 0x000fe20007ffe0ff */
[----:B------:R-:W-:Y:S01]  /*17b0*/  IMAD.IADD R23, R14, 0x1, R15 ;  /* 0x000000010e177824 */ /* 0x000fe200078e020f */
[----:B------:R-:W-:-:S02]  /*17c0*/  PLOP3.LUT P0, PT, PT, PT, PT, 0x8, 0x80 ;  /* 0x000000000080781c */ /* 0x000fc40003f0e170 */
[----:B------:R-:W-:Y:S01]  /*17d0*/  IADD3 R15, PT, PT, R15, 0x2, RZ ;  /* 0x000000020f0f7810 */ /* 0x000fe20007ffe0ff */
[----:B--2---:R2:W-:Y:S04]  /*17e0*/  STS.U8 [R21], R18 ;  /* 0x0000001215007388 */ /* 0x0045e80000000000 */
[----:B---3--:R2:W-:Y:S04]  /*17f0*/  STS.U8 [R23], R8 ;  /* 0x0000000817007388 */ /* 0x0085e80000000000 */
[----:B----4-:R2:W-:Y:S04]  /*1800*/  STS.U8 [R21+0x1], R10 ;  /* 0x0000010a15007388 */ /* 0x0105e80000000000 */
[----:B-----5:R2:W-:Y:S02]  /*1810*/  STS.U8 [R23+0x1], R12 ;  /* 0x0000010c17007388 */ /* 0x0205e40000000000 */
.L_x_21:
[----:B------:R-:W-:Y:S05]  /*1820*/  BSYNC.RECONVERGENT B2 ;  /* 0x0000000000027941 */ /* 0x000fea0003800200 */
.L_x_20:
[----:B------:R-:W-:-:S13]  /*1830*/  ISETP.LT.OR P0, PT, R15, R22, P0 ;  /* 0x000000160f00720c */ /* 0x000fda0000701670 */
[----:B------:R-:W-:Y:S05]  /*1840*/  @!P0 BRA `(.L_x_15) ;  /* 0x0000000000348947 */ /* 0x000fea0003800000 */
[----:B------:R-:W-:-:S05]  /*1850*/  IMAD.IADD R2, R15, 0x1, -R2 ;  /* 0x000000010f027824 */ /* 0x000fca00078e0a02 */
[----:B------:R-:W-:-:S04]  /*1860*/  IADD3 R5, P0, PT, R2, R4, RZ ;  /* 0x0000000402057210 */ /* 0x000fc80007f1e0ff */
[----:B------:R-:W-:Y:S02]  /*1870*/  LEA.HI.X.SX32 R17, R2, R17, 0x1, P0 ;  /* 0x0000001102117211 */ /* 0x000fe400000f0eff */
[C---:B------:R-:W-:Y:S02]  /*1880*/  IADD3 R2, P0, PT, R5.reuse, R36, RZ ;  /* 0x0000002405027210 */ /* 0x040fe40007f1e0ff */
[----:B------:R-:W-:Y:S02]  /*1890*/  IADD3 R4, P1, PT, R5, R38, RZ ;  /* 0x0000002605047210 */ /* 0x000fe40007f3e0ff */
[----:B------:R-:W-:-:S03]  /*18a0*/  IADD3.X R3, PT, PT, R17, R34, RZ, P0, !PT ;  /* 0x0000002211037210 */ /* 0x000fc600007fe4ff */
[----:B------:R-:W-:Y:S02]  /*18b0*/  IMAD.X R5, R17, 0x1, R37, P1 ;  /* 0x0000000111057824 */ /* 0x000fe400008e0625 */
[----:B------:R-:W4:Y:S04]  /*18c0*/  LDG.E.U8 R2, desc[UR8][R2.64] ;  /* 0x0000000802027981 */ /* 0x000f28000c1e1100 */
[----:B------:R-:W5:Y:S01]  /*18d0*/  LDG.E.U8 R4, desc[UR8][R4.64] ;  /* 0x0000000804047981 */ /* 0x000f62000c1e1100 */
[----:B---3--:R-:W-:Y:S01]  /*18e0*/  IADD3 R9, PT, PT, R16, R15, RZ ;  /* 0x0000000f10097210 */ /* 0x008fe20007ffe0ff */
[----:B------:R-:W-:-:S04]  /*18f0*/  IMAD.IADD R15, R14, 0x1, R15 ;  /* 0x000000010e0f7824 */ /* 0x000fc800078e020f */
[----:B----4-:R4:W-:Y:S04]  /*1900*/  STS.U8 [R9], R2 ;  /* 0x0000000209007388 */ /* 0x0109e80000000000 */
[----:B-----5:R4:W-:Y:S02]  /*1910*/  STS.U8 [R15], R4 ;  /* 0x000000040f007388 */ /* 0x0209e40000000000 */
.L_x_15:
[----:B------:R-:W-:Y:S05]  /*1920*/  BSYNC.RECONVERGENT B1 ;  /* 0x0000000000017941 */ /* 0x000fea0003800200 */
.L_x_13:
[----:B-1----:R-:W-:-:S04]  /*1930*/  LEA R6, R0, R6, 0x4 ;  /* 0x0000000600067211 */ /* 0x002fc800078e20ff */
[----:B------:R-:W-:-:S13]  /*1940*/  ISETP.GE.AND P0, PT, R6, R7, PT ;  /* 0x000000070600720c */ /* 0x000fda0003f06270 */
[----:B------:R-:W-:Y:S05]  /*1950*/  @!P0 BRA `(.L_x_22) ;  /* 0xfffffff000e48947 */ /* 0x000fea000383ffff */
.L_x_12:
[----:B------:R-:W-:Y:S05]  /*1960*/  BSYNC.RECONVERGENT B0 ;  /* 0x0000000000007941 */ /* 0x000fea0003800200 */
.L_x_11:
[----:B------:R-:W0:Y:S01]  /*1970*/  LDGDEPBAR ;  /* 0x00000000000079af */ /* 0x000e220000000000 */
[----:B------:R-:W1:Y:S01]  /*1980*/  LDC R40, c[0x0][0x360] ;  /* 0x0000d800ff287b82 */ /* 0x000e620000000800 */
[----:B------:R-:W-:Y:S01]  /*1990*/  HFMA2 R6, -RZ, RZ, 0, 0 ;  /* 0x00000000ff067431 */ /* 0x000fe200000001ff */
[----:B------:R-:W-:Y:S01]  /*19a0*/  UISETP.LT.AND UP0, UPT, UR6, 0x1, UPT ;  /* 0x000000010600788c */ /* 0x000fe2000bf01270 */
[----:B------:R-:W-:Y:S01]  /*19b0*/  LOP3.LUT R45, R52, 0x20, RZ, 0xfc, !PT ;  /* 0x00000020342d7812 */ /* 0x000fe200078efcff */
[----:B------:R-:W-:Y:S02]  /*19c0*/  IMAD.MOV.U32 R44, RZ, RZ, RZ ;  /* 0x000000ffff2c7224 */ /* 0x000fe400078e00ff */
[----:B------:R-:W-:Y:S01]  /*19d0*/  USEL UR4, UR6, 0x1, !UP0 ;  /* 0x0000000106047887 */ /* 0x000fe2000c000000 */
[----:B------:R-:W-:-:S04]  /*19e0*/  DEPBAR.LE SB0, 0x0 ;  /* 0x000080000000791a */ /* 0x000fc80000000000 */
[----:B------:R-:W-:Y:S07]  /*19f0*/  BAR.SYNC.DEFER_BLOCKING 0x0 ;  /* 0x0000000000007b1d */ /* 0x000fee0000010000 */
.L_x_71:
[----:B--2---:R-:W2:Y:S01]  /*1a00*/  LDC R5, c[0x0][0x3c0] ;  /* 0x0000f000ff057b82 */ /* 0x004ea20000000800 */
[C---:B----4-:R-:W-:Y:S01]  /*1a10*/  VIADD R4, R44.reuse, 0x1 ;  /* 0x000000012c047836 */ /* 0x050fe20000000000 */
[----:B---3--:R-:W-:Y:S02]  /*1a20*/  LEA R28, R44, 0x40, 0x6 ;  /* 0x000000402c1c7811 */ /* 0x008fe400078e30ff */
[----:B------:R-:W-:Y:S02]  /*1a30*/  LOP3.LUT R0, R6, 0x1, RZ, 0x3c, !PT ;  /* 0x0000000106007812 */ /* 0x000fe400078e3cff */
[C---:B------:R-:W-:Y:S02]  /*1a40*/  ISETP.GE.AND P0, PT, R4.reuse, UR6, PT ;  /* 0x0000000604007c0c */ /* 0x040fe4000bf06270 */
[----:B------:R-:W-:Y:S02]  /*1a50*/  ISETP.NE.AND P2, PT, R4, UR4, PT ;  /* 0x0000000404007c0c */ /* 0x000fe4000bf45270 */
[----:B--2---:R-:W-:-:S04]  /*1a60*/  VIMNMX R29, PT, PT, R28, R5, PT ;  /* 0x000000051c1d7248 */ /* 0x004fc80003fe0100 */
[C---:B------:R-:W-:Y:S01]  /*1a70*/  LOP3.LUT R2, R29.reuse, 0x7, RZ, 0xc0, !PT ;  /* 0x000000071d027812 */ /* 0x040fe200078ec0ff */
[----:B------:R-:W-:Y:S01]  /*1a80*/  IMAD R32, R44, -0x40, R29 ;  /* 0xffffffc02c207824 */ /* 0x000fe200078e021d */
[----:B------:R-:W-:Y:S02]  /*1a90*/  LOP3.LUT R3, R29, 0xf, RZ, 0xc0, !PT ;  /* 0x0000000f1d037812 */ /* 0x000fe400078ec0ff */
[----:B------:R-:W-:Y:S01]  /*1aa0*/  MOV R44, R4 ;  /* 0x00000004002c7202 */ /* 0x000fe20000000f00 */
[----:B------:R-:W-:Y:S01]  /*1ab0*/  VIADD R15, R32, 0xffffffff ;  /* 0xffffffff200f7836 */ /* 0x000fe20000000000 */
[----:B-1----:R-:W-:Y:S06]  /*1ac0*/  @P0 BRA `(.L_x_23) ;  /* 0x0000000c00200947 */ /* 0x002fec0003800000 */
[----:B------:R-:W2:Y:S01]  /*1ad0*/  LDCU UR5, c[0x0][0x3c4] ;  /* 0x00007880ff0577ac */ /* 0x000ea20008000800 */
[----:B------:R-:W-:Y:S01]  /*1ae0*/  IADD3 R26, PT, PT, -R28, RZ, RZ ;  /* 0x000000ff1c1a7210 */ /* 0x000fe20007ffe1ff */
[----:B------:R-:W-:Y:S03]  /*1af0*/  BSSY.RECONVERGENT B0, `(.L_x_24) ;  /* 0x00000c4000007945 */ /* 0x000fe60003800200 */
[----:B------:R-:W-:-:S05]  /*1b00*/  VIADDMNMX R26, R26, R5, 0x40, PT ;  /* 0x000000401a1a7446 */ /* 0x000fca0003800105 */
[----:B--2---:R-:W-:-:S05]  /*1b10*/  IMAD R14, R26, UR5, RZ ;  /* 0x000000051a0e7c24 */ /* 0x004fca000f8e02ff */
[----:B------:R-:W-:-:S13]  /*1b20*/  ISETP.GE.AND P0, PT, R46, R14, PT ;  /* 0x0000000e2e00720c */ /* 0x000fda0003f06270 */
[----:B------:R-:W-:Y:S05]  /*1b30*/  @P0 BRA `(.L_x_25) ;  /* 0x0000000800fc0947 */ /* 0x000fea0003800000 */
[----:B------:R-:W2:Y:S01]  /*1b40*/  S2R R8, SR_CgaCtaId ;  /* 0x0000000000087919 */ /* 0x000ea20000008800 */
[----:B------:R-:W-:Y:S01]  /*1b50*/  MOV R4, 0x400 ;  /* 0x0000040000047802 */ /* 0x000fe20000000f00 */
[----:B------:R-:W-:-:S03]  /*1b60*/  IMAD.MOV.U32 R27, RZ, RZ, R46 ;  /* 0x000000ffff1b7224 */ /* 0x000fc600078e002e */
[C---:B------:R-:W-:Y:S01]  /*1b70*/  IADD3 R7, PT, PT, R4.reuse, 0x3200, RZ ;  /* 0x0000320004077810 */ /* 0x040fe20007ffe0ff */
[----:B------:R-:W-:-:S05]  /*1b80*/  VIADD R5, R4, 0xa00 ;  /* 0x00000a0004057836 */ /* 0x000fca0000000000 */
[C---:B--2---:R-:W-:Y:S02]  /*1b90*/  LEA R5, R8.reuse, R5, 0x18 ;  /* 0x0000000508057211 */ /* 0x044fe400078ec0ff */
[----:B------:R-:W-:-:S03]  /*1ba0*/  LEA R9, R8, R7, 0x18 ;  /* 0x0000000708097211 */ /* 0x000fc600078ec0ff */
[C---:B------:R-:W-:Y:S02]  /*1bb0*/  IMAD R7, R0.reuse, 0x1400, R5 ;  /* 0x0000140000077824 */ /* 0x040fe400078e0205 */
[----:B------:R-:W-:-:S07]  /*1bc0*/  IMAD R5, R0, 0x1400, R9 ;  /* 0x0000140000057824 */ /* 0x000fce00078e0209 */
.L_x_35:
[----:B--2---:R-:W2:Y:S01]  /*1bd0*/  LDC R54, c[0x0][0x3c4] ;  /* 0x0000f100ff367b82 */ /* 0x004ea20000000800 */
[----:B---3--:R-:W-:Y:S01]  /*1be0*/  MOV R8, RZ ;  /* 0x000000ff00087202 */ /* 0x008fe20000000f00 */
[----:B------:R-:W-:Y:S01]  /*1bf0*/  BSSY.RECONVERGENT B1, `(.L_x_26) ;  /* 0x00000b0000017945 */ /* 0x000fe20003800200 */
[----:B--2---:R-:W-:-:S04]  /*1c00*/  IABS R11, R54 ;  /* 0x00000036000b7213 */ /* 0x004fc80000000000 */
[----:B------:R-:W2:Y:S08]  /*1c10*/  I2F.RP R10, R11 ;  /* 0x0000000b000a7306 */ /* 0x000eb00000209400 */
[----:B--2---:R-:W2:Y:S02]  /*1c20*/  MUFU.RCP R10, R10 ;  /* 0x0000000a000a7308 */ /* 0x004ea40000001000 */
[----:B--2---:R-:W-:-:S06]  /*1c30*/  IADD3 R12, PT, PT, R10, 0xffffffe, RZ ;  /* 0x0ffffffe0a0c7810 */ /* 0x004fcc0007ffe0ff */
[----:B------:R-:W2:Y:S02]  /*1c40*/  F2I.FTZ.U32.TRUNC.NTZ R9, R12 ;  /* 0x0000000c00097305 */ /* 0x000ea4000021f000 */
[----:B--2---:R-:W-:-:S04]  /*1c50*/  IMAD.MOV R4, RZ, RZ, -R9 ;  /* 0x000000ffff047224 */ /* 0x004fc800078e0a09 */
[----:B------:R-:W-:Y:S01]  /*1c60*/  IMAD R13, R4, R11, RZ ;  /* 0x0000000b040d7224 */ /* 0x000fe200078e02ff */
[----:B------:R-:W-:-:S03]  /*1c70*/  IABS R4, R27 ;  /* 0x0000001b00047213 */ /* 0x000fc60000000000 */
[----:B------:R-:W-:-:S04]  /*1c80*/  IMAD.HI.U32 R13, R9, R13, R8 ;  /* 0x0000000d090d7227 */ /* 0x000fc800078e0008 */
[----:B------:R-:W-:-:S04]  /*1c90*/  IMAD.MOV.U32 R8, RZ, RZ, R4 ;  /* 0x000000ffff087224 */ /* 0x000fc800078e0004 */
[----:B------:R-:W-:-:S05]  /*1ca0*/  IMAD.HI.U32 R4, R13, R8, RZ ;  /* 0x000000080d047227 */ /* 0x000fca00078e00ff */
[----:B------:R-:W-:-:S05]  /*1cb0*/  IADD3 R9, PT, PT, -R4, RZ, RZ ;  /* 0x000000ff04097210 */ /* 0x000fca0007ffe1ff */
[----:B------:R-:W-:-:S05]  /*1cc0*/  IMAD R8, R11, R9, R8 ;  /* 0x000000090b087224 */ /* 0x000fca00078e0208 */
[----:B------:R-:W-:-:S13]  /*1cd0*/  ISETP.GT.U32.AND P1, PT, R11, R8, PT ;  /* 0x000000080b00720c */ /* 0x000fda0003f24070 */
[----:B------:R-:W-:Y:S01]  /*1ce0*/  @!P1 IMAD.IADD R8, R8, 0x1, -R11 ;  /* 0x0000000108089824 */ /* 0x000fe200078e0a0b */
[----:B------:R-:W-:Y:S02]  /*1cf0*/  @!P1 IADD3 R4, PT, PT, R4, 0x1, RZ ;  /* 0x0000000104049810 */ /* 0x000fe40007ffe0ff */
[----:B------:R-:W-:Y:S02]  /*1d00*/  ISETP.NE.AND P1, PT, R54, RZ, PT ;  /* 0x000000ff3600720c */ /* 0x000fe40003f25270 */
[----:B------:R-:W-:Y:S02]  /*1d10*/  ISETP.GE.U32.AND P0, PT, R8, R11, PT ;  /* 0x0000000b0800720c */ /* 0x000fe40003f06070 */
[----:B------:R-:W-:-:S04]  /*1d20*/  LOP3.LUT R8, R27, R54, RZ, 0x3c, !PT ;  /* 0x000000361b087212 */ /* 0x000fc800078e3cff */
[----:B------:R-:W-:-:S07]  /*1d30*/  ISETP.GE.AND P3, PT, R8, RZ, PT ;  /* 0x000000ff0800720c */ /* 0x000fce0003f66270 */
[----:B------:R-:W-:-:S05]  /*1d40*/  @P0 VIADD R4, R4, 0x1 ;  /* 0x0000000104040836 */ /* 0x000fca0000000000 */
[----:B------:R-:W-:-:S05]  /*1d50*/  MOV R42, R4 ;  /* 0x00000004002a7202 */ /* 0x000fca0000000f00 */
[----:B------:R-:W-:Y:S01]  /*1d60*/  @!P3 IMAD.MOV R42, RZ, RZ, -R42 ;  /* 0x000000ffff2ab224 */ /* 0x000fe200078e0a2a */
[----:B------:R-:W-:-:S04]  /*1d70*/  @!P1 LOP3.LUT R42, RZ, R54, RZ, 0x33, !PT ;  /* 0x00000036ff2a9212 */ /* 0x000fc800078e33ff */
[----:B------:R-:W-:Y:S01]  /*1d80*/  IADD3 R8, PT, PT, -R42, RZ, RZ ;  /* 0x000000ff2a087210 */ /* 0x000fe20007ffe1ff */
[----:B------:R-:W-:-:S04]  /*1d90*/  IMAD.IADD R11, R28, 0x1, R42 ;  /* 0x000000011c0b7824 */ /* 0x000fc800078e022a */
[----:B------:R-:W-:Y:S01]  /*1da0*/  IMAD R8, R54, R8, R27 ;  /* 0x0000000836087224 */ /* 0x000fe200078e021b */
[----:B------:R-:W-:-:S04]  /*1db0*/  SHF.R.S32.HI R9, RZ, 0x1f, R11 ;  /* 0x0000001fff097819 */ /* 0x000fc8000001140b */
[----:B------:R-:W-:Y:S01]  /*1dc0*/  IADD3 R21, PT, PT, R8, 0x10, RZ ;  /* 0x0000001008157810 */ /* 0x000fe20007ffe0ff */
[-C--:B------:R-:W-:Y:S01]  /*1dd0*/  IMAD R4, R9, R54.reuse, RZ ;  /* 0x0000003609047224 */ /* 0x080fe200078e02ff */
[----:B------:R-:W-:Y:S02]  /*1de0*/  SHF.R.S32.HI R9, RZ, 0x1f, R8 ;  /* 0x0000001fff097819 */ /* 0x000fe40000011408 */
[-C--:B------:R-:W-:Y:S01]  /*1df0*/  ISETP.GT.AND P0, PT, R21, R54.reuse, PT ;  /* 0x000000361500720c */ /* 0x080fe20003f04270 */
[C---:B------:R-:W-:Y:S02]  /*1e00*/  IMAD R13, R11.reuse, R39, R4 ;  /* 0x000000270b0d7224 */ /* 0x040fe400078e0204 */
[----:B------:R-:W-:Y:S01]  /*1e10*/  IMAD.WIDE.U32 R10, R11, R54, R8 ;  /* 0x000000360b0a7225 */ /* 0x000fe200078e0008 */
[----:B------:R-:W-:-:S03]  /*1e20*/  ISETP.GE.OR P0, PT, R42, R26, P0 ;  /* 0x0000001a2a00720c */ /* 0x000fc60000706670 */
[----:B------:R-:W-:Y:S01]  /*1e30*/  IMAD.IADD R4, R11, 0x1, R13 ;  /* 0x000000010b047824 */ /* 0x000fe200078e020d */
[-C--:B------:R-:W-:Y:S02]  /*1e40*/  IADD3 R16, P3, PT, R38, R10.reuse, RZ ;  /* 0x0000000a26107210 */ /* 0x080fe40007f7e0ff */
[----:B------:R-:W-:-:S03]  /*1e50*/  IADD3 R12, P1, PT, R36, R10, RZ ;  /* 0x0000000a240c7210 */ /* 0x000fc60007f3e0ff */
[C---:B------:R-:W-:Y:S01]  /*1e60*/  IMAD.X R17, R4.reuse, 0x1, R37, P3 ;  /* 0x0000000104117824 */ /* 0x040fe200018e0625 */
[----:B------:R-:W-:-:S03]  /*1e70*/  IADD3.X R13, PT, PT, R4, R34, RZ, P1, !PT ;  /* 0x00000022040d7210 */ /* 0x000fc60000ffe4ff */
[----:B------:R-:W-:Y:S06]  /*1e80*/  @P0 BRA `(.L_x_27) ;  /* 0x0000000000280947 */ /* 0x000fec0003800000 */
        /* <DEDUP_REMOVED lines=10> */
.L_x_27:
[----:B------:R-:W-:-:S04]  /*1f30*/  IADD3 R19, PT, PT, R8, 0x8, RZ ;  /* 0x0000000808137810 */ /* 0x000fc80007ffe0ff */
[----:B------:R-:W-:-:S04]  /*1f40*/  ISETP.GT.AND P0, PT, R19, R54, PT ;  /* 0x000000361300720c */ /* 0x000fc80003f04270 */
[----:B------:R-:W-:-:S13]  /*1f50*/  ISETP.GE.OR P0, PT, R42, R26, P0 ;  /* 0x0000001a2a00720c */ /* 0x000fda0000706670 */
[----:B------:R-:W-:Y:S05]  /*1f60*/  @P0 BRA `(.L_x_29) ;  /* 0x0000000000280947 */ /* 0x000fea0003800000 */
        /* <DEDUP_REMOVED lines=10> */
.L_x_29:
[----:B------:R-:W-:-:S04]  /*2010*/  ISETP.GE.AND P0, PT, R54, RZ, PT ;  /* 0x000000ff3600720c */ /* 0x000fc80003f06270 */
[----:B------:R-:W-:-:S13]  /*2020*/  ISETP.GE.OR P0, PT, R42, R26, !P0 ;  /* 0x0000001a2a00720c */ /* 0x000fda0004706670 */
[----:B------:R-:W-:Y:S05]  /*2030*/  @P0 BRA `(.L_x_28) ;  /* 0x0000000400ac0947 */ /* 0x000fea0003800000 */
[----:B------:R-:W-:Y:S01]  /*2040*/  VIMNMX R54, PT, PT, R21, R54, PT ;  /* 0x0000003615367248 */ /* 0x000fe20003fe0100 */
[----:B------:R-:W-:Y:S01]  /*2050*/  BSSY.RECONVERGENT B2, `(.L_x_30) ;  /* 0x000003b000027945 */ /* 0x000fe20003800200 */
[C---:B------:R-:W-:Y:S01]  /*2060*/  IMAD R30, R42.reuse, 0x50, R7 ;  /* 0x000000502a1e7824 */ /* 0x040fe200078e0207 */
[----:B------:R-:W-:Y:S01]  /*2070*/  PLOP3.LUT P0, PT, PT, PT, PT, 0x80, 0x8 ;  /* 0x000000000008781c */ /* 0x000fe20003f0f070 */
[----:B------:R-:W-:Y:S01]  /*2080*/  IMAD R42, R42, 0x50, R5 ;  /* 0x000000502a2a7824 */ /* 0x000fe200078e0205 */
[----:B------:R-:W-:Y:S01]  /*2090*/  MOV R31, R8 ;  /* 0x00000008001f7202 */ /* 0x000fe20000000f00 */
[----:B------:R-:W-:-:S05]  /*20a0*/  IMAD.IADD R12, R54, 0x1, -R8 ;  /* 0x00000001360c7824 */ /* 0x000fca00078e0a08 */
[----:B------:R-:W-:-:S13]  /*20b0*/  ISETP.GT.AND P1, PT, R12, 0x3, PT ;  /* 0x000000030c00780c */ /* 0x000fda0003f24270 */
[----:B------:R-:W-:Y:S05]  /*20c0*/  @!P1 BRA `(.L_x_31) ;  /* 0x0000000000cc9947 */ /* 0x000fea0003800000 */
[----:B------:R-:W-:Y:S01]  /*20d0*/  PLOP3.LUT P0, PT, PT, PT, PT, 0x8, 0x80 ;  /* 0x000000000080781c */ /* 0x000fe20003f0e170 */
[----:B------:R-:W-:-:S12]  /*20e0*/  VIADD R56, R54, 0xfffffffd ;  /* 0xfffffffd36387836 */ /* 0x000fd80000000000 */
.L_x_32:
[C---:B------:R-:W-:Y:S02]  /*20f0*/  IADD3 R13, PT, PT, -R8.reuse, R31, RZ ;  /* 0x0000001f080d7210 */ /* 0x040fe40007ffe1ff */
[----:B---3--:R-:W-:Y:S02]  /*2100*/  IADD3 R17, PT, PT, -R8, 0x1, R31 ;  /* 0x0000000108117810 */ /* 0x008fe40007ffe11f */
[-C--:B------:R-:W-:Y:S02]  /*2110*/  IADD3 R23, P1, PT, R13, R10.reuse, RZ ;  /* 0x0000000a0d177210 */ /* 0x080fe40007f3e0ff */
[----:B------:R-:W-:Y:S02]  /*2120*/  IADD3 R21, P4, PT, R17, R10, RZ ;  /* 0x0000000a11157210 */ /* 0x000fe40007f9e0ff */
[----:B------:R-:W-:Y:S02]  /*2130*/  LEA.HI.X.SX32 R18, R13, R4, 0x1, P1 ;  /* 0x000000040d127211 */ /* 0x000fe400008f0eff */
[----:B------:R-:W-:-:S02]  /*2140*/  IADD3 R12, P1, PT, R23, R36, RZ ;  /* 0x00000024170c7210 */ /* 0x000fc40007f3e0ff */
[----:B------:R-:W-:Y:S02]  /*2150*/  IADD3 R22, P3, PT, R23, R38, RZ ;  /* 0x0000002617167210 */ /* 0x000fe40007f7e0ff */
[----:B------:R-:W-:Y:S01]  /*2160*/  LEA.HI.X.SX32 R16, R17, R4, 0x1, P4 ;  /* 0x0000000411107211 */ /* 0x000fe200020f0eff */
[--C-:B------:R-:W-:Y:S01]  /*2170*/  IMAD.X R13, R18, 0x1, R34.reuse, P1 ;  /* 0x00000001120d7824 */ /* 0x100fe200008e0622 */
[--C-:B------:R-:W-:Y:S02]  /*2180*/  IADD3 R17, PT, PT, -R8, 0x2, R31.reuse ;  /* 0x0000000208117810 */ /* 0x100fe40007ffe11f */
[----:B------:R-:W-:Y:S02]  /*2190*/  IADD3 R24, P1, PT, R21, R36, RZ ;  /* 0x0000002415187210 */ /* 0x000fe40007f3e0ff */
[----:B------:R-:W-:Y:S01]  /*21a0*/  IADD3.X R23, PT, PT, R18, R37, RZ, P3, !PT ;  /* 0x0000002512177210 */ /* 0x000fe20001ffe4ff */
[----:B------:R2:W3:Y:S01]  /*21b0*/  LDG.E.U8 R43, desc[UR8][R12.64] ;  /* 0x000000080c2b7981 */ /* 0x0004e2000c1e1100 */
[----:B------:R-:W-:Y:S01]  /*21c0*/  IADD3 R57, P3, PT, R17, R10, RZ ;  /* 0x0000000a11397210 */ /* 0x000fe20007f7e0ff */
[----:B------:R-:W-:Y:S01]  /*21d0*/  IMAD.X R25, R16, 0x1, R34, P1 ;  /* 0x0000000110197824 */ /* 0x000fe200008e0622 */
[----:B------:R-:W-:Y:S01]  /*21e0*/  IADD3 R19, PT, PT, -R8, 0x3, R31 ;  /* 0x0000000308137810 */ /* 0x000fe20007ffe11f */
[----:B------:R4:W5:Y:S01]  /*21f0*/  LDG.E.U8 R53, desc[UR8][R22.64] ;  /* 0x0000000816357981 */ /* 0x000962000c1e1100 */
[----:B------:R-:W-:-:S02]  /*2200*/  IADD3 R20, P4, PT, R21, R38, RZ ;  /* 0x0000002615147210 */ /* 0x000fc40007f9e0ff */
[----:B------:R-:W-:Y:S01]  /*2210*/  LEA.HI.X.SX32 R17, R17, R4, 0x1, P3 ;  /* 0x0000000411117211 */ /* 0x000fe200018f0eff */
[----:B------:R1:W5:Y:S01]  /*2220*/  LDG.E.U8 R24, desc[UR8][R24.64] ;  /* 0x0000000818187981 */ /* 0x000362000c1e1100 */
[----:B------:R-:W-:Y:S02]  /*2230*/  IADD3 R55, P1, PT, R19, R10, RZ ;  /* 0x0000000a13377210 */ /* 0x000fe40007f3e0ff */
[C---:B------:R-:W-:Y:S02]  /*2240*/  IADD3 R18, P3, PT, R57.reuse, R36, RZ ;  /* 0x0000002439127210 */ /* 0x040fe40007f7e0ff */
[----:B------:R-:W-:Y:S02]  /*2250*/  IADD3.X R21, PT, PT, R16, R37, RZ, P4, !PT ;  /* 0x0000002510157210 */ /* 0x000fe400027fe4ff */
[----:B------:R-:W-:Y:S02]  /*2260*/  IADD3 R16, P4, PT, R57, R38, RZ ;  /* 0x0000002639107210 */ /* 0x000fe40007f9e0ff */
[----:B------:R-:W-:Y:S01]  /*2270*/  LEA.HI.X.SX32 R57, R19, R4, 0x1, P1 ;  /* 0x0000000413397211 */ /* 0x000fe200008f0eff */
[----:B------:R-:W-:Y:S01]  /*2280*/  IMAD.X R19, R17, 0x1, R34, P3 ;  /* 0x0000000111137824 */ /* 0x000fe200018e0622 */
[C---:B--2---:R-:W-:Y:S01]  /*2290*/  IADD3 R12, P1, PT, R55.reuse, R36, RZ ;  /* 0x00000024370c7210 */ /* 0x044fe20007f3e0ff */
[----:B------:R-:W2:Y:S01]  /*22a0*/  LDG.E.U8 R21, desc[UR8][R20.64] ;  /* 0x0000000814157981 */ /* 0x000ea2000c1e1100 */
[----:B----4-:R-:W-:-:S02]  /*22b0*/  IADD3 R22, P3, PT, R55, R38, RZ ;  /* 0x0000002637167210 */ /* 0x010fc40007f7e0ff */
[-C--:B------:R-:W-:Y:S01]  /*22c0*/  IADD3.X R17, PT, PT, R17, R37.reuse, RZ, P4, !PT ;  /* 0x0000002511117210 */ /* 0x080fe200027fe4ff */
[C---:B------:R-:W-:Y:S01]  /*22d0*/  IMAD.X R13, R57.reuse, 0x1, R34, P1 ;  /* 0x00000001390d7824 */ /* 0x040fe200008e0622 */
[----:B------:R-:W-:Y:S01]  /*22e0*/  IADD3.X R23, PT, PT, R57, R37, RZ, P3, !PT ;  /* 0x0000002539177210 */ /* 0x000fe20001ffe4ff */
[----:B------:R-:W4:Y:S04]  /*22f0*/  LDG.E.U8 R18, desc[UR8][R18.64] ;  /* 0x0000000812127981 */ /* 0x000f28000c1e1100 */
[----:B------:R-:W4:Y:S04]  /*2300*/  LDG.E.U8 R17, desc[UR8][R16.64] ;  /* 0x0000000810117981 */ /* 0x000f28000c1e1100 */
[----:B------:R-:W4:Y:S04]  /*2310*/  LDG.E.U8 R12, desc[UR8][R12.64] ;  /* 0x000000080c0c7981 */ /* 0x000f28000c1e1100 */
[----:B------:R-:W4:Y:S01]  /*2320*/  LDG.E.U8 R23, desc[UR8][R22.64] ;  /* 0x0000000816177981 */ /* 0x000f22000c1e1100 */
[----:B-1----:R-:W-:Y:S01]  /*2330*/  IMAD.IADD R25, R30, 0x1, R31 ;  /* 0x000000011e197824 */ /* 0x002fe200078e021f */
        /* <DEDUP_REMOVED lines=12> */
.L_x_31:
[----:B------:R-:W-:Y:S05]  /*2400*/  BSYNC.RECONVERGENT B2 ;  /* 0x0000000000027941 */ /* 0x000fea0003800200 */
.L_x_30:
[----:B---3--:R-:W-:Y:S01]  /*2410*/  IADD3 R12, PT, PT, R54, -R31, RZ ;  /* 0x8000001f360c7210 */ /* 0x008fe20007ffe0ff */
[----:B------:R-:W-:Y:S03]  /*2420*/  BSSY.RECONVERGENT B2, `(.L_x_33) ;  /* 0x000001d000027945 */ /* 0x000fe60003800200 */
[----:B------:R-:W-:-:S13]  /*2430*/  ISETP.GT.AND P1, PT, R12, 0x1, PT ;  /* 0x000000010c00780c */ /* 0x000fda0003f24270 */
[----:B------:R-:W-:Y:S05]  /*2440*/  @!P1 BRA `(.L_x_34) ;  /* 0x0000000000689947 */ /* 0x000fea0003800000 */
[----:B------:R-:W-:Y:S01]  /*2450*/  IMAD.IADD R13, R31, 0x1, -R8 ;  /* 0x000000011f0d7824 */ /* 0x000fe200078e0a08 */
[----:B------:R-:W-:-:S04]  /*2460*/  IADD3 R17, PT, PT, -R8, 0x1, R31 ;  /* 0x0000000108117810 */ /* 0x000fc80007ffe11f */
[-C--:B------:R-:W-:Y:S02]  /*2470*/  IADD3 R19, P0, PT, R13, R10.reuse, RZ ;  /* 0x0000000a0d137210 */ /* 0x080fe40007f1e0ff */
[----:B------:R-:W-:Y:S02]  /*2480*/  IADD3 R21, P3, PT, R17, R10, RZ ;  /* 0x0000000a11157210 */ /* 0x000fe40007f7e0ff */
[----:B------:R-:W-:Y:S02]  /*2490*/  LEA.HI.X.SX32 R23, R13, R4, 0x1, P0 ;  /* 0x000000040d177211 */ /* 0x000fe400000f0eff */
        /* <DEDUP_REMOVED lines=21> */
.L_x_34:
[----:B------:R-:W-:Y:S05]  /*25f0*/  BSYNC.RECONVERGENT B2 ;  /* 0x0000000000027941 */ /* 0x000fea0003800200 */
.L_x_33:
        /* <DEDUP_REMOVED lines=9> */
[----:B------:R-:W3:Y:S04]  /*2690*/  LDG.E.U8 R10, desc[UR8][R10.64] ;  /* 0x000000080a0a7981 */ /* 0x000ee8000c1e1100 */
[----:B------:R-:W4:Y:S01]  /*26a0*/  LDG.E.U8 R8, desc[UR8][R8.64] ;  /* 0x0000000808087981 */ /* 0x000f22000c1e1100 */
[----:B------:R-:W-:Y:S01]  /*26b0*/  IADD3 R13, PT, PT, R30, R31, RZ ;  /* 0x0000001f1e0d7210 */ /* 0x000fe20007ffe0ff */
[----:B------:R-:W-:-:S04]  /*26c0*/  IMAD.IADD R31, R42, 0x1, R31 ;  /* 0x000000012a1f7824 */ /* 0x000fc800078e021f */
[----:B---3--:R3:W-:Y:S04]  /*26d0*/  STS.U8 [R13], R10 ;  /* 0x0000000a0d007388 */ /* 0x0087e80000000000 */
[----:B----4-:R3:W-:Y:S02]  /*26e0*/  STS.U8 [R31], R8 ;  /* 0x000000081f007388 */ /* 0x0107e40000000000 */
.L_x_28:
[----:B------:R-:W-:Y:S05]  /*26f0*/  BSYNC.RECONVERGENT B1 ;  /* 0x0000000000017941 */ /* 0x000fea0003800200 */
.L_x_26:
[----:B-1----:R-:W-:-:S04]  /*2700*/  LEA R27, R40, R27, 0x4 ;  /* 0x0000001b281b7211 */ /* 0x002fc800078e20ff */
[----:B------:R-:W-:-:S13]  /*2710*/  ISETP.GE.AND P0, PT, R27, R14, PT ;  /* 0x0000000e1b00720c */ /* 0x000fda0003f06270 */
[----:B------:R-:W-:Y:S05]  /*2720*/  @!P0 BRA `(.L_x_35) ;  /* 0xfffffff400288947 */ /* 0x000fea000383ffff */
.L_x_25:
[----:B------:R-:W-:Y:S05]  /*2730*/  BSYNC.RECONVERGENT B0 ;  /* 0x0000000000007941 */ /* 0x000fea0003800200 */
.L_x_24:
[----:B------:R-:W0:Y:S02]  /*2740*/  LDGDEPBAR ;  /* 0x00000000000079af */ /* 0x000e240000000000 */
.L_x_23:
[----:B------:R-:W-:Y:S01]  /*2750*/  ISETP.GE.AND P0, PT, R50, R51, PT ;  /* 0x000000333200720c */ /* 0x000fe20003f06270 */
[----:B------:R-:W-:-:S12]  /*2760*/  BSSY B2, `(.L_x_36) ;  /* 0x00002a6000027945 */ /* 0x000fd80003800000 */
[----:B------:R-:W-:Y:S05]  /*2770*/  @P0 BRA `(.L_x_37) ;  /* 0x0000002800900947 */ /* 0x000fea0003800000 */
[----:B---3--:R-:W3:Y:S01]  /*2780*/  S2R R8, SR_CgaCtaId ;  /* 0x0000000000087919 */ /* 0x008ee20000008800 */
[----:B------:R-:W-:Y:S01]  /*2790*/  MOV R4, 0x400 ;  /* 0x0000040000047802 */ /* 0x000fe20000000f00 */
[----:B--2---:R-:W-:Y:S01]  /*27a0*/  VIADD R9, R2, 0xffffffff ;  /* 0xffffffff02097836 */ /* 0x004fe20000000000 */
[----:B------:R-:W-:Y:S02]  /*27b0*/  MOV R43, R50 ;  /* 0x00000032002b7202 */ /* 0x000fe40000000f00 */
[C---:B------:R-:W-:Y:S01]  /*27c0*/  IADD3 R7, PT, PT, R4.reuse, 0x3200, RZ ;  /* 0x0000320004077810 */ /* 0x040fe20007ffe0ff */
[----:B------:R-:W-:Y:S01]  /*27d0*/  VIADD R5, R4, 0xa00 ;  /* 0x00000a0004057836 */ /* 0x000fe20000000000 */
[----:B------:R-:W-:-:S05]  /*27e0*/  LOP3.LUT R4, R29, 0x3, RZ, 0xc0, !PT ;  /* 0x000000031d047812 */ /* 0x000fca00078ec0ff */
[----:B------:R-:W-:Y:S01]  /*27f0*/  IMAD.IADD R10, R32, 0x1, -R4 ;  /* 0x00000001200a7824 */ /* 0x000fe200078e0a04 */
[C---:B---3--:R-:W-:Y:S02]  /*2800*/  LEA R5, R8.reuse, R5, 0x18 ;  /* 0x0000000508057211 */ /* 0x048fe400078ec0ff */
[----:B------:R-:W-:Y:S02]  /*2810*/  LEA R7, R8, R7, 0x18 ;  /* 0x0000000708077211 */ /* 0x000fe400078ec0ff */
[----:B------:R-:W-:Y:S01]  /*2820*/  IADD3 R8, PT, PT, R3, -0x1, RZ ;  /* 0xffffffff03087810 */ /* 0x000fe20007ffe0ff */
[C---:B------:R-:W-:Y:S02]  /*2830*/  IMAD R5, R6.reuse, 0x1400, R5 ;  /* 0x0000140006057824 */ /* 0x040fe400078e0205 */
[----:B------:R-:W-:Y:S02]  /*2840*/  IMAD R6, R6, 0x1400, R7 ;  /* 0x0000140006067824 */ /* 0x000fe400078e0207 */
[----:B------:R-:W-:-:S07]  /*2850*/  IMAD.IADD R7, R32, 0x1, -R3 ;  /* 0x0000000120077824 */ /* 0x000fce00078e0a03 */
.L_x_70:
[----:B-12---:R-:W2:Y:S01]  /*2860*/  S2R R12, SR_CgaCtaId ;  /* 0x00000000000c7919 */ /* 0x006ea20000008800 */
[----:B------:R-:W-:Y:S01]  /*2870*/  MOV R11, 0x400 ;  /* 0x00000400000b7802 */ /* 0x000fe20000000f00 */
[----:B------:R-:W-:Y:S01]  /*2880*/  HFMA2 R13, -RZ, RZ, 3.748046875, 0 ;  /* 0x437f0000ff0d7431 */ /* 0x000fe200000001ff */
[----:B---3--:R-:W3:Y:S01]  /*2890*/  LDCU UR5, c[0x0][0x3c4] ;  /* 0x00007880ff0577ac */ /* 0x008ee20008000800 */
[----:B------:R-:W-:Y:S01]  /*28a0*/  BSSY.RECONVERGENT B3, `(.L_x_38) ;  /* 0x0000013000037945 */ /* 0x000fe20003800200 */
[----:B---3--:R-:W-:Y:S02]  /*28b0*/  ISETP.GE.AND P3, PT, R45, UR5, PT ;  /* 0x000000052d007c0c */ /* 0x008fe4000bf66270 */
[----:B--2---:R-:W-:-:S05]  /*28c0*/  LEA R12, R12, R11, 0x18 ;  /* 0x0000000b0c0c7211 */ /* 0x004fca00078ec0ff */
[----:B------:R-:W-:Y:S02]  /*28d0*/  IMAD R11, R43, 0x50, R12 ;  /* 0x000000502b0b7824 */ /* 0x000fe400078e020c */
[----:B------:R-:W-:-:S03]  /*28e0*/  IMAD.MOV.U32 R12, RZ, RZ, 0x3b808081 ;  /* 0x3b808081ff0c7424 */ /* 0x000fc600078e00ff */
[----:B------:R-:W-:Y:S01]  /*28f0*/  IADD3 R20, PT, PT, R52, R11, RZ ;  /* 0x0000000b34147210 */ /* 0x000fe20007ffe0ff */
[----:B------:R-:W-:-:S04]  /*2900*/  FFMA R13, R12, -R13, 1 ;  /* 0x3f8000000c0d7423 */ /* 0x000fc8000000080d */
[----:B------:R-:W2:Y:S02]  /*2910*/  LDS.U8 R11, [R20] ;  /* 0x00000000140b7984 */ /* 0x000ea40000000000 */
[----:B--2---:R-:W-:Y:S01]  /*2920*/  I2FP.F32.U32 R17, R11 ;  /* 0x0000000b00117245 */ /* 0x004fe20000201000 */
[----:B------:R-:W-:-:S03]  /*2930*/  FFMA R11, R13, R12, 0.0039215688593685626984 ;  /* 0x3b8080810d0b7423 */ /* 0x000fc6000000000c */
[----:B------:R-:W2:Y:S01]  /*2940*/  FCHK P0, R17, 255 ;  /* 0x437f000011007902 */ /* 0x000ea20000000000 */
[----:B------:R-:W-:-:S04]  /*2950*/  FFMA R12, R11, R17, RZ ;  /* 0x000000110b0c7223 */ /* 0x000fc800000000ff */
[----:B------:R-:W-:-:S04]  /*2960*/  FFMA R13, R12, -255, R17 ;  /* 0xc37f00000c0d7823 */ /* 0x000fc80000000011 */
[----:B------:R-:W-:Y:S01]  /*2970*/  FFMA R11, R11, R13, R12 ;  /* 0x0000000d0b0b7223 */ /* 0x000fe2000000000c */
[----:B--2---:R-:W-:Y:S06]  /*2980*/  @!P0 BRA `(.L_x_39) ;  /* 0x0000000000108947 */ /* 0x004fec0003800000 */
[----:B------:R-:W-:Y:S01]  /*2990*/  IMAD.MOV.U32 R11, RZ, RZ, R17 ;  /* 0x000000ffff0b7224 */ /* 0x000fe200078e0011 */
[----:B------:R-:W-:Y:S02]  /*29a0*/  MOV R12, 0x437f0000 ;  /* 0x437f0000000c7802 */ /* 0x000fe40000000f00 */
[----:B------:R-:W-:-:S07]  /*29b0*/  MOV R16, 0x29d0 ;  /* 0x000029d000107802 */ /* 0x000fce0000000f00 */
[----:B-1----:R-:W-:Y:S05]  /*29c0*/  CALL.REL.NOINC `($__internal_0_$__cuda_sm3x_div_rn_noftz_f32_slowpath) ;  /* 0x0000004800b47944 */ /* 0x002fea0003c00000 */
.L_x_39:
[----:B------:R-:W-:Y:S05]  /*29d0*/  BSYNC.RECONVERGENT B3 ;  /* 0x0000000000037941 */ /* 0x000fea0003800200 */
.L_x_38:
[----:B------:R-:W-:Y:S01]  /*29e0*/  IMAD.MOV.U32 R14, RZ, RZ, 0x44600000 ;  /* 0x44600000ff0e7424 */ /* 0x000fe200078e00ff */
[----:B------:R-:W-:Y:S03]  /*29f0*/  BSSY.RECONVERGENT B3, `(.L_x_40) ;  /* 0x0000019000037945 */ /* 0x000fe60003800200 */
[----:B------:R-:W-:Y:S01]  /*2a00*/  FFMA R14, R11, R14, -448 ;  /* 0xc3e000000b0e7423 */ /* 0x000fe2000000000e */
[----:B------:R-:W-:-:S03]  /*2a10*/  MOV R11, RZ ;  /* 0x000000ff000b7202 */ /* 0x000fc60000000f00 */
[----:B------:R-:W-:Y:S01]  /*2a20*/  FMUL R14, R49, R14 ;  /* 0x0000000e310e7220 */ /* 0x000fe20000400000 */
[----:B------:R-:W-:Y:S06]  /*2a30*/  @P3 BRA `(.L_x_41) ;  /* 0x0000000000503947 */ /* 0x000fec0003800000 */
[----:B------:R-:W2:Y:S01]  /*2a40*/  LDS.U8 R20, [R20+0x20] ;  /* 0x0000200014147984 */ /* 0x000ea20000000000 */
[----:B------:R-:W-:Y:S02]  /*2a50*/  HFMA2 R12, -RZ, RZ, 3.748046875, 0 ;  /* 0x437f0000ff0c7431 */ /* 0x000fe400000001ff */
[----:B------:R-:W-:Y:S01]  /*2a60*/  IMAD.MOV.U32 R11, RZ, RZ, 0x3b808081 ;  /* 0x3b808081ff0b7424 */ /* 0x000fe200078e00ff */
[----:B------:R-:W-:Y:S03]  /*2a70*/  BSSY.RECONVERGENT B4, `(.L_x_42) ;  /* 0x000000d000047945 */ /* 0x000fe60003800200 */
[----:B------:R-:W-:-:S04]  /*2a80*/  FFMA R12, R11, -R12, 1 ;  /* 0x3f8000000b0c7423 */ /* 0x000fc8000000080c */
[----:B------:R-:W-:Y:S01]  /*2a90*/  FFMA R11, R12, R11, 0.0039215688593685626984 ;  /* 0x3b8080810c0b7423 */ /* 0x000fe2000000000b */
[----:B--2---:R-:W-:-:S04]  /*2aa0*/  I2FP.F32.U32 R17, R20 ;  /* 0x0000001400117245 */ /* 0x004fc80000201000 */
        /* <DEDUP_REMOVED lines=9> */
.L_x_43:
[----:B------:R-:W-:Y:S05]  /*2b40*/  BSYNC.RECONVERGENT B4 ;  /* 0x0000000000047941 */ /* 0x000fea0003800200 */
.L_x_42:
[----:B------:R-:W-:-:S04]  /*2b50*/  IMAD.MOV.U32 R12, RZ, RZ, 0x44600000 ;  /* 0x44600000ff0c7424 */ /* 0x000fc800078e00ff */
[----:B------:R-:W-:-:S04]  /*2b60*/  FFMA R12, R11, R12, -448 ;  /* 0xc3e000000b0c7423 */ /* 0x000fc8000000000c */
[----:B------:R-:W-:-:S07]  /*2b70*/  FMUL R11, R49, R12 ;  /* 0x0000000c310b7220 */ /* 0x000fce0000400000 */
.L_x_41:
[----:B------:R-:W-:Y:S05]  /*2b80*/  BSYNC.RECONVERGENT B3 ;  /* 0x0000000000037941 */ /* 0x000fea0003800200 */
.L_x_40:
[----:B------:R-:W-:-:S13]  /*2b90*/  ISETP.GE.AND P0, PT, R32, 0x1, PT ;  /* 0x000000012000780c */ /* 0x000fda0003f06270 */
[----:B------:R-:W-:Y:S05]  /*2ba0*/  @!P0 BRA `(.L_x_44) ;  /* 0x0000000800f08947 */ /* 0x000fea0003800000 */
[----:B------:R-:W-:Y:S02]  /*2bb0*/  ISETP.GE.U32.AND P0, PT, R15, 0x3, PT ;  /* 0x000000030f00780c */ /* 0x000fe40003f06070 */
[----:B------:R-:W-:-:S11]  /*2bc0*/  MOV R16, RZ ;  /* 0x000000ff00107202 */ /* 0x000fd60000000f00 */
[----:B------:R-:W-:Y:S05]  /*2bd0*/  @!P0 BRA `(.L_x_45) ;  /* 0x00000004009c8947 */ /* 0x000fea0003800000 */
[----:B------:R-:W2:Y:S01]  /*2be0*/  LDC R12, c[0x0][0x3c8] ;  /* 0x0000f200ff0c7b82 */ /* 0x000ea20000000800 */
[----:B------:R-:W3:Y:S01]  /*2bf0*/  LDCU UR5, c[0x0][0x3c4] ;  /* 0x00007880ff0577ac */ /* 0x000ee20008000800 */
[----:B------:R-:W-:Y:S01]  /*2c00*/  IMAD.MOV.U32 R16, RZ, RZ, RZ ;  /* 0x000000ffff107224 */ /* 0x000fe200078e00ff */
[----:B---3--:R-:W-:-:S13]  /*2c10*/  ISETP.GE.AND P1, PT, R45, UR5, PT ;  /* 0x000000052d007c0c */ /* 0x008fda000bf26270 */
.L_x_47:
[----:B-1----:R-:W-:Y:S01]  /*2c20*/  IMAD R13, R16, 0x50, R5 ;  /* 0x00000050100d7824 */ /* 0x002fe200078e0205 */
[----:B------:R-:W3:Y:S01]  /*2c30*/  LDCU UR5, c[0x0][0x3c4] ;  /* 0x00007880ff0577ac */ /* 0x000ee20008000800 */
[----:B------:R-:W-:-:S03]  /*2c40*/  ISETP.NE.AND P0, PT, R52, RZ, PT ;  /* 0x000000ff3400720c */ /* 0x000fc60003f05270 */
[----:B------:R-:W-:-:S05]  /*2c50*/  IADD3 R13, PT, PT, R52, R13, RZ ;  /* 0x0000000d340d7210 */ /* 0x000fca0007ffe0ff */
[----:B------:R-:W4:Y:S04]  /*2c60*/  LDS.U8 R17, [R13] ;  /* 0x000000000d117984 */ /* 0x000f280000000000 */
[----:B------:R-:W5:Y:S01]  /*2c70*/  @!P1 LDS.U8 R19, [R13+0x20] ;  /* 0x000020000d139984 */ /* 0x000f620000000000 */
[----:B----4-:R-:W-:Y:S01]  /*2c80*/  IMAD R17, R17, 0x4, R48 ;  /* 0x0000000411117824 */ /* 0x010fe200078e0230 */
[----:B-----5:R-:W-:-:S05]  /*2c90*/  @!P1 LEA R19, R19, R48, 0x2 ;  /* 0x0000003013139211 */ /* 0x020fca00078e10ff */
[----:B------:R-:W4:Y:S04]  /*2ca0*/  LDS R17, [R17] ;  /* 0x0000000011117984 */ /* 0x000f280000000800 */
[----:B------:R-:W5:Y:S01]  /*2cb0*/  @!P1 LDS R19, [R19] ;  /* 0x0000000013139984 */ /* 0x000f620000000800 */
[----:B----4-:R-:W-:-:S04]  /*2cc0*/  FMUL R22, R14, R17 ;  /* 0x000000110e167220 */ /* 0x010fc80000400000 */
[----:B-----5:R-:W-:Y:S01]  /*2cd0*/  @!P1 FFMA R22, R19, R11, R22 ;  /* 0x0000000b13169223 */ /* 0x020fe20000000016 */
[----:B---3--:R-:W-:Y:S01]  /*2ce0*/  ISETP.GE.AND P1, PT, R45, UR5, PT ;  /* 0x000000052d007c0c */ /* 0x008fe2000bf26270 */
[----:B------:R-:W-:-:S03]  /*2cf0*/  UMOV UR5, 0xffffffff ;  /* 0xffffffff00057882 */ /* 0x000fc60000000000 */
[----:B------:R-:W-:Y:S09]  /*2d00*/  BRA.DIV UR5, `(.L_x_46) ;  /* 0x0000003205a47947 */ /* 0x000ff2000b800000 */
[----:B------:R-:W3:Y:S04]  /*2d10*/  LDS.U8 R19, [R13+0xa0] ;  /* 0x0000a0000d137984 */ /* 0x000ee80000000000 */
[----:B------:R-:W4:Y:S04]  /*2d20*/  LDS.U8 R17, [R13+0x50] ;  /* 0x000050000d117984 */ /* 0x000f280000000000 */
[----:B------:R-:W5:Y:S04]  /*2d30*/  @!P1 LDS.U8 R27, [R13+0xc0] ;  /* 0x0000c0000d1b9984 */ /* 0x000f680000000000 */
[----:B------:R-:W1:Y:S04]  /*2d40*/  @!P1 LDS.U8 R23, [R13+0x70] ;  /* 0x000070000d179984 */ /* 0x000e680000000000 */
[----:B------:R-:W2:Y:S04]  /*2d50*/  LDS.U8 R21, [R13+0xf0] ;  /* 0x0000f0000d157984 */ /* 0x000ea80000000000 */
[----:B------:R-:W2:Y:S01]  /*2d60*/  @!P1 LDS.U8 R25, [R13+0x110] ;  /* 0x000110000d199984 */ /* 0x000ea20000000000 */
[----:B---3--:R-:W-:Y:S01]  /*2d70*/  LEA R19, R19, R48, 0x2 ;  /* 0x0000003013137211 */ /* 0x008fe200078e10ff */
[----:B----4-:R-:W-:-:S05]  /*2d80*/  IMAD R17, R17, 0x4, R48 ;  /* 0x0000000411117824 */ /* 0x010fca00078e0230 */
[----:B------:R-:W3:Y:S01]  /*2d90*/  LDS R19, [R19] ;  /* 0x0000000013137984 */ /* 0x000ee20000000800 */
[----:B-----5:R-:W-:-:S03]  /*2da0*/  @!P1 LEA R27, R27, R48, 0x2 ;  /* 0x000000301b1b9211 */ /* 0x020fc600078e10ff */
[----:B------:R-:W4:Y:S01]  /*2db0*/  LDS R17, [R17] ;  /* 0x0000000011117984 */ /* 0x000f220000000800 */
[----:B-1----:R-:W-:-:S03]  /*2dc0*/  @!P1 IMAD R23, R23, 0x4, R48 ;  /* 0x0000000417179824 */ /* 0x002fc600078e0230 */
[----:B------:R-:W1:Y:S01]  /*2dd0*/  @!P1 LDS R27, [R27] ;  /* 0x000000001b1b9984 */ /* 0x000e620000000800 */
[----:B--2---:R-:W-:-:S03]  /*2de0*/  IMAD R18, R21, 0x4, R48 ;  /* 0x0000000415127824 */ /* 0x004fc600078e0230 */
[----:B------:R-:W2:Y:S01]  /*2df0*/  @!P1 LDS R23, [R23] ;  /* 0x0000000017179984 */ /* 0x000ea20000000800 */
[----:B------:R-:W-:-:S03]  /*2e00*/  @!P1 LEA R30, R25, R48, 0x2 ;  /* 0x00000030191e9211 */ /* 0x000fc600078e10ff */
[----:B------:R-:W5:Y:S04]  /*2e10*/  LDS R13, [R18] ;  /* 0x00000000120d7984 */ /* 0x000f680000000800 */
[----:B------:R-:W5:Y:S01]  /*2e20*/  @!P1 LDS R31, [R30] ;  /* 0x000000001e1f9984 */ /* 0x000f620000000800 */
[C---:B---3--:R-:W-:Y:S01]  /*2e30*/  FMUL R24, R14.reuse, R19 ;  /* 0x000000130e187220 */ /* 0x048fe20000400000 */
[----:B----4-:R-:W-:-:S03]  /*2e40*/  FMUL R28, R14, R17 ;  /* 0x000000110e1c7220 */ /* 0x010fc60000400000 */
[-C--:B-1----:R-:W-:Y:S01]  /*2e50*/  @!P1 FFMA R21, R27, R11.reuse, R24 ;  /* 0x0000000b1b159223 */ /* 0x082fe20000000018 */
[----:B--2---:R-:W-:-:S04]  /*2e60*/  @!P1 FFMA R25, R23, R11, R28 ;  /* 0x0000000b17199223 */ /* 0x004fc8000000001c */
[----:B------:R-:W-:Y:S02]  /*2e70*/  @!P1 MOV R24, R21 ;  /* 0x0000001500189202 */ /* 0x000fe40000000f00 */
[----:B------:R-:W1:Y:S01]  /*2e80*/  SHFL.DOWN PT, R21, R22, 0x10, 0x1f ;  /* 0x0a001f0016157f89 */ /* 0x000e6200000e0000 */
[----:B------:R-:W-:Y:S02]  /*2e90*/  @!P1 IMAD.MOV.U32 R28, RZ, RZ, R25 ;  /* 0x000000ffff1c9224 */ /* 0x000fe400078e0019 */
[----:B-----5:R-:W-:Y:S01]  /*2ea0*/  FMUL R26, R14, R13 ;  /* 0x0000000d0e1a7220 */ /* 0x020fe20000400000 */
[----:B------:R-:W2:Y:S03]  /*2eb0*/  SHFL.DOWN PT, R25, R24, 0x10, 0x1f ;  /* 0x0a001f0018197f89 */ /* 0x000ea600000e0000 */
[----:B------:R-:W-:Y:S01]  /*2ec0*/  @!P1 FFMA R31, R31, R11, R26 ;  /* 0x0000000b1f1f9223 */ /* 0x000fe2000000001a */
[----:B------:R-:W3:Y:S03]  /*2ed0*/  SHFL.DOWN PT, R23, R28, 0x10, 0x1f ;  /* 0x0a001f001c177f89 */ /* 0x000ee600000e0000 */
[----:B------:R-:W-:-:S05]  /*2ee0*/  @!P1 IMAD.MOV.U32 R26, RZ, RZ, R31 ;  /* 0x000000ffff1a9224 */ /* 0x000fca00078e001f */
[----:B------:R-:W4:Y:S01]  /*2ef0*/  SHFL.DOWN PT, R13, R26, 0x10, 0x1f ;  /* 0x0a001f001a0d7f89 */ /* 0x000f2200000e0000 */
[----:B-1----:R-:W-:Y:S01]  /*2f00*/  FADD R17, R21, R22 ;  /* 0x0000001615117221 */ /* 0x002fe20000000000 */
[----:B--2---:R-:W-:-:S04]  /*2f10*/  FADD R27, R25, R24 ;  /* 0x00000018191b7221 */ /* 0x004fc80000000000 */
[----:B------:R-:W1:Y:S01]  /*2f20*/  SHFL.DOWN PT, R21, R17, 0x8, 0x1f ;  /* 0x09001f0011157f89 */ /* 0x000e6200000e0000 */
[----:B---3--:R-:W-:-:S03]  /*2f30*/  FADD R23, R23, R28 ;  /* 0x0000001c17177221 */ /* 0x008fc60000000000 */
[----:B------:R-:W2:Y:S04]  /*2f40*/  SHFL.DOWN PT, R28, R27, 0x8, 0x1f ;  /* 0x09001f001b1c7f89 */ /* 0x000ea800000e0000 */
[----:B------:R-:W3:Y:S01]  /*2f50*/  SHFL.DOWN PT, R30, R23, 0x8, 0x1f ;  /* 0x09001f00171e7f89 */ /* 0x000ee200000e0000 */
[----:B----4-:R-:W-:-:S05]  /*2f60*/  FADD R13, R13, R26 ;  /* 0x0000001a0d0d7221 */ /* 0x010fca0000000000 */
        /* <DEDUP_REMOVED lines=25> */
[----:B-1----:R-:W-:-:S04]  /*3100*/  FADD R21, R22, R21 ;  /* 0x0000001516157221 */ /* 0x002fc80000000000 */
[-C--:B------:R-:W-:Y:S01]  /*3110*/  @!P0 FMUL R21, R21, R12.reuse ;  /* 0x0000000c15158220 */ /* 0x080fe20000400000 */
[----:B--2---:R-:W-:Y:S01]  /*3120*/  FADD R27, R13, R24 ;  /* 0x000000180d1b7221 */ /* 0x004fe20000000000 */
[----:B------:R-:W-:Y:S01]  /*3130*/  LEA R13, R16, R1, 0x2 ;  /* 0x00000001100d7211 */ /* 0x000fe200078e10ff */
[----:B---3--:R-:W-:Y:S02]  /*3140*/  FADD R25, R23, R26 ;  /* 0x0000001a17197221 */ /* 0x008fe40000000000 */
[-C--:B------:R-:W-:Y:S01]  /*3150*/  @!P0 FMUL R27, R27, R12.reuse ;  /* 0x0000000c1b1b8220 */ /* 0x080fe20000400000 */
[----:B------:R-:W1:Y:S01]  /*3160*/  SHFL.IDX PT, R17, R21, RZ, 0x1f ;  /* 0x00001fff15117589 */ /* 0x000e6200000e0000 */
[----:B------:R-:W-:-:S03]  /*3170*/  @!P0 FMUL R25, R25, R12 ;  /* 0x0000000c19198220 */ /* 0x000fc60000400000 */
[----:B------:R-:W2:Y:S01]  /*3180*/  SHFL.IDX PT, R24, R27, RZ, 0x1f ;  /* 0x00001fff1b187589 */ /* 0x000ea200000e0000 */
[----:B----4-:R-:W-:-:S03]  /*3190*/  FADD R29, R28, R29 ;  /* 0x0000001d1c1d7221 */ /* 0x010fc60000000000 */
[----:B------:R-:W3:Y:S01]  /*31a0*/  SHFL.IDX PT, R22, R25, RZ, 0x1f ;  /* 0x00001fff19167589 */ /* 0x000ee200000e0000 */
[----:B------:R-:W-:-:S05]  /*31b0*/  @!P0 FMUL R29, R29, R12 ;  /* 0x0000000c1d1d8220 */ /* 0x000fca0000400000 */
[----:B------:R4:W4:Y:S04]  /*31c0*/  SHFL.IDX PT, R20, R29, RZ, 0x1f ;  /* 0x00001fff1d147589 */ /* 0x00092800000e0000 */
[----:B-1----:R1:W-:Y:S04]  /*31d0*/  STL [R13], R17 ;  /* 0x000000110d007387 */ /* 0x0023e80000100800 */
[----:B--2---:R1:W-:Y:S04]  /*31e0*/  STL [R13+0x8], R24 ;  /* 0x000008180d007387 */ /* 0x0043e80000100800 */
[----:B---3--:R1:W-:Y:S02]  /*31f0*/  STL [R13+0x4], R22 ;  /* 0x000004160d007387 */ /* 0x0083e40000100800 */
.L_x_117:
[----:B----4-:R3:W-:Y:S01]  /*3200*/  STL [R13+0xc], R20 ;  /* 0x00000c140d007387 */ /* 0x0107e20000100800 */
[----:B------:R-:W-:-:S05]  /*3210*/  VIADD R16, R16, 0x4 ;  /* 0x0000000410107836 */ /* 0x000fca0000000000 */
[----:B------:R-:W-:-:S13]  /*3220*/  ISETP.NE.AND P0, PT, R16, R10, PT ;  /* 0x0000000a1000720c */ /* 0x000fda0003f05270 */
[----:B---3--:R-:W-:Y:S05]  /*3230*/  @P0 BRA `(.L_x_47) ;  /* 0xfffffff800780947 */ /* 0x008fea000383ffff */
[----:B------:R-:W-:-:S07]  /*3240*/  MOV R16, R10 ;  /* 0x0000000a00107202 */ /* 0x000fce0000000f00 */
.L_x_45:
[----:B------:R-:W-:-:S13]  /*3250*/  ISETP.NE.AND P0, PT, R4, RZ, PT ;  /* 0x000000ff0400720c */ /* 0x000fda0003f05270 */
[----:B------:R-:W-:Y:S05]  /*3260*/  @!P0 BRA `(.L_x_44) ;  /* 0x0000000400408947 */ /* 0x000fea0003800000 */
[----:B------:R-:W2:Y:S01]  /*3270*/  LDCU UR5, c[0x0][0x3c4] ;  /* 0x00007880ff0577ac */ /* 0x000ea20008000800 */
[----:B-1----:R-:W-:Y:S01]  /*3280*/  IMAD R13, R16, 0x50, R5 ;  /* 0x00000050100d7824 */ /* 0x002fe200078e0205 */
[----:B------:R-:W-:Y:S02]  /*3290*/  ISETP.NE.AND P4, PT, R4, 0x1, PT ;  /* 0x000000010400780c */ /* 0x000fe40003f85270 */
[C---:B------:R-:W-:Y:S01]  /*32a0*/  ISETP.NE.AND P0, PT, R52.reuse, RZ, PT ;  /* 0x000000ff3400720c */ /* 0x040fe20003f05270 */
[----:B------:R-:W-:-:S05]  /*32b0*/  IMAD.IADD R12, R52, 0x1, R13 ;  /* 0x00000001340c7824 */ /* 0x000fca00078e020d */
[----:B------:R-:W1:Y:S01]  /*32c0*/  LDS.U8 R13, [R12] ;  /* 0x000000000c0d7984 */ /* 0x000e620000000000 */
[----:B--2---:R-:W-:Y:S01]  /*32d0*/  ISETP.GE.AND P1, PT, R45, UR5, PT ;  /* 0x000000052d007c0c */ /* 0x004fe2000bf26270 */
[----:B------:R-:W-:-:S12]  /*32e0*/  UMOV UR5, 0xffffffff ;  /* 0xffffffff00057882 */ /* 0x000fd80000000000 */
[----:B------:R-:W2:Y:S01]  /*32f0*/  @!P1 LDS.U8 R17, [R12+0x20] ;  /* 0x000020000c119984 */ /* 0x000ea20000000000 */
[----:B-1----:R-:W-:-:S06]  /*3300*/  LEA R13, R13, R48, 0x2 ;  /* 0x000000300d0d7211 */ /* 0x002fcc00078e10ff */
[----:B------:R-:W1:Y:S01]  /*3310*/  LDS R13, [R13] ;  /* 0x000000000d0d7984 */ /* 0x000e620000000800 */
[----:B--2---:R-:W-:-:S06]  /*3320*/  @!P1 IMAD R17, R17, 0x4, R48 ;  /* 0x0000000411119824 */ /* 0x004fcc00078e0230 */
[----:B------:R-:W2:Y:S01]  /*3330*/  @!P1 LDS R17, [R17] ;  /* 0x0000000011119984 */ /* 0x000ea20000000800 */
[----:B-1----:R-:W-:-:S04]  /*3340*/  FMUL R22, R14, R13 ;  /* 0x0000000d0e167220 */ /* 0x002fc80000400000 */
[----:B--2---:R-:W-:Y:S01]  /*3350*/  @!P1 FFMA R22, R17, R11, R22 ;  /* 0x0000000b11169223 */ /* 0x004fe20000000016 */
[----:B------:R-:W-:Y:S06]  /*3360*/  BRA.DIV UR5, `(.L_x_48) ;  /* 0x0000003a05347947 */ /* 0x000fec000b800000 */
[----:B------:R-:W1:Y:S01]  /*3370*/  SHFL.DOWN PT, R21, R22, 0x10, 0x1f ;  /* 0x0a001f0016157f89 */ /* 0x000e6200000e0000 */
[----:B------:R-:W2:Y:S01]  /*3380*/  LDC R13, c[0x0][0x3c8] ;  /* 0x0000f200ff0d7b82 */ /* 0x000ea20000000800 */
[----:B-1----:R-:W-:-:S05]  /*3390*/  FADD R17, R21, R22 ;  /* 0x0000001615117221 */ /* 0x002fca0000000000 */
[----:B------:R-:W1:Y:S02]  /*33a0*/  SHFL.DOWN PT, R21, R17, 0x8, 0x1f ;  /* 0x09001f0011157f89 */ /* 0x000e6400000e0000 */
[----:B-1----:R-:W-:-:S05]  /*33b0*/  FADD R23, R17, R21 ;  /* 0x0000001511177221 */ /* 0x002fca0000000000 */
[----:B------:R-:W1:Y:S02]  /*33c0*/  SHFL.DOWN PT, R21, R23, 0x4, 0x1f ;  /* 0x08801f0017157f89 */ /* 0x000e6400000e0000 */
[----:B-1----:R-:W-:-:S05]  /*33d0*/  FADD R24, R23, R21 ;  /* 0x0000001517187221 */ /* 0x002fca0000000000 */
[----:B------:R-:W1:Y:S02]  /*33e0*/  SHFL.DOWN PT, R21, R24, 0x2, 0x1f ;  /* 0x08401f0018157f89 */ /* 0x000e6400000e0000 */
[----:B-1----:R-:W-:-:S05]  /*33f0*/  FADD R25, R24, R21 ;  /* 0x0000001518197221 */ /* 0x002fca0000000000 */
[----:B------:R-:W1:Y:S02]  /*3400*/  SHFL.DOWN PT, R21, R25, 0x1, 0x1f ;  /* 0x08201f0019157f89 */ /* 0x000e6400000e0000 */
[----:B-1----:R-:W-:-:S04]  /*3410*/  FADD R26, R25, R21 ;  /* 0x00000015191a7221 */ /* 0x002fc80000000000 */
[----:B--2---:R-:W-:-:S05]  /*3420*/  @!P0 FMUL R26, R26, R13 ;  /* 0x0000000d1a1a8220 */ /* 0x004fca0000400000 */
[----:B------:R1:W2:Y:S02]  /*3430*/  SHFL.IDX PT, R21, R26, RZ, 0x1f ;  /* 0x00001fff1a157589 */ /* 0x0002a400000e0000 */
.L_x_125:
[----:B------:R-:W-:-:S05]  /*3440*/  LEA R16, R16, R1, 0x2 ;  /* 0x0000000110107211 */ /* 0x000fca00078e10ff */
[----:B--2---:R2:W-:Y:S01]  /*3450*/  STL [R16], R21 ;  /* 0x0000001510007387 */ /* 0x0045e20000100800 */
[----:B------:R-:W-:Y:S05]  /*3460*/  @!P4 BRA `(.L_x_44) ;  /* 0x0000000000c0c947 */ /* 0x000fea0003800000 */
[----:B------:R-:W3:Y:S01]  /*3470*/  LDS.U8 R17, [R12+0x50] ;  /* 0x000050000c117984 */ /* 0x000ee20000000000 */
[----:B------:R-:W-:Y:S01]  /*3480*/  UMOV UR5, 0xffffffff ;  /* 0xffffffff00057882 */ /* 0x000fe20000000000 */
[----:B------:R-:W-:Y:S02]  /*3490*/  ISETP.NE.AND P4, PT, R4, 0x2, PT ;  /* 0x000000020400780c */ /* 0x000fe40003f85270 */
[----:B------:R-:W4:Y:S01]  /*34a0*/  @!P1 LDS.U8 R19, [R12+0x70] ;  /* 0x000070000c139984 */ /* 0x000f220000000000 */
[----:B---3--:R-:W-:Y:S01]  /*34b0*/  IMAD R17, R17, 0x4, R48 ;  /* 0x0000000411117824 */ /* 0x008fe200078e0230 */
[----:B----4-:R-:W-:-:S05]  /*34c0*/  @!P1 LEA R19, R19, R48, 0x2 ;  /* 0x0000003013139211 */ /* 0x010fca00078e10ff */
[----:B------:R-:W3:Y:S04]  /*34d0*/  LDS R17, [R17] ;  /* 0x0000000011117984 */ /* 0x000ee80000000800 */
[----:B------:R-:W4:Y:S01]  /*34e0*/  @!P1 LDS R19, [R19] ;  /* 0x0000000013139984 */ /* 0x000f220000000800 */
[----:B---3--:R-:W-:-:S04]  /*34f0*/  FMUL R22, R14, R17 ;  /* 0x000000110e167220 */ /* 0x008fc80000400000 */
[----:B----4-:R-:W-:Y:S01]  /*3500*/  @!P1 FFMA R22, R19, R11, R22 ;  /* 0x0000000b13169223 */ /* 0x010fe20000000016 */
[----:B------:R-:W-:Y:S06]  /*3510*/  BRA.DIV UR5, `(.L_x_49) ;  /* 0x0000003a057c7947 */ /* 0x000fec000b800000 */
[----:B--2---:R-:W2:Y:S02]  /*3520*/  SHFL.DOWN PT, R21, R22, 0x10, 0x1f ;  /* 0x0a001f0016157f89 */ /* 0x004ea400000e0000 */
[----:B--2---:R-:W-:-:S05]  /*3530*/  FADD R17, R21, R22 ;  /* 0x0000001615117221 */ /* 0x004fca0000000000 */
[----:B------:R-:W2:Y:S02]  /*3540*/  SHFL.DOWN PT, R21, R17, 0x8, 0x1f ;  /* 0x09001f0011157f89 */ /* 0x000ea400000e0000 */
[----:B--2---:R-:W-:-:S05]  /*3550*/  FADD R23, R17, R21 ;  /* 0x0000001511177221 */ /* 0x004fca0000000000 */
[----:B------:R-:W2:Y:S02]  /*3560*/  SHFL.DOWN PT, R21, R23, 0x4, 0x1f ;  /* 0x08801f0017157f89 */ /* 0x000ea400000e0000 */
[----:B--2---:R-:W-:-:S05]  /*3570*/  FADD R24, R23, R21 ;  /* 0x0000001517187221 */ /* 0x004fca0000000000 */
[----:B------:R-:W2:Y:S02]  /*3580*/  SHFL.DOWN PT, R21, R24, 0x2, 0x1f ;  /* 0x08401f0018157f89 */ /* 0x000ea400000e0000 */
[----:B--2---:R-:W-:-:S05]  /*3590*/  FADD R25, R24, R21 ;  /* 0x0000001518197221 */ /* 0x004fca0000000000 */
[----:B------:R-:W1:Y:S02]  /*35a0*/  SHFL.DOWN PT, R21, R25, 0x1, 0x1f ;  /* 0x08201f0019157f89 */ /* 0x000e6400000e0000 */
[----:B-1----:R-:W-:-:S04]  /*35b0*/  FADD R26, R25, R21 ;  /* 0x00000015191a7221 */ /* 0x002fc80000000000 */
[----:B------:R-:W-:-:S05]  /*35c0*/  @!P0 FMUL R26, R26, R13 ;  /* 0x0000000d1a1a8220 */ /* 0x000fca0000400000 */
[----:B------:R1:W2:Y:S02]  /*35d0*/  SHFL.IDX PT, R21, R26, RZ, 0x1f ;  /* 0x00001fff1a157589 */ /* 0x0002a400000e0000 */
.L_x_133:
[----:B--2---:R3:W-:Y:S01]  /*35e0*/  STL [R16+0x4], R21 ;  /* 0x0000041510007387 */ /* 0x0047e20000100800 */
[----:B------:R-:W-:Y:S05]  /*35f0*/  @!P4 BRA `(.L_x_44) ;  /* 0x00000000005cc947 */ /* 0x000fea0003800000 */
[----:B------:R-:W2:Y:S01]  /*3600*/  LDS.U8 R17, [R12+0xa0] ;  /* 0x0000a0000c117984 */ /* 0x000ea20000000000 */
[----:B------:R-:W-:-:S03]  /*3610*/  UMOV UR5, 0xffffffff ;  /* 0xffffffff00057882 */ /* 0x000fc60000000000 */
[----:B------:R-:W4:Y:S01]  /*3620*/  @!P1 LDS.U8 R19, [R12+0xc0] ;  /* 0x0000c0000c139984 */ /* 0x000f220000000000 */
[----:B--2---:R-:W-:Y:S01]  /*3630*/  IMAD R17, R17, 0x4, R48 ;  /* 0x0000000411117824 */ /* 0x004fe200078e0230 */
[----:B----4-:R-:W-:-:S05]  /*3640*/  @!P1 LEA R19, R19, R48, 0x2 ;  /* 0x0000003013139211 */ /* 0x010fca00078e10ff */
[----:B------:R-:W2:Y:S04]  /*3650*/  LDS R17, [R17] ;  /* 0x0000000011117984 */ /* 0x000ea80000000800 */
[----:B------:R-:W4:Y:S01]  /*3660*/  @!P1 LDS R19, [R19] ;  /* 0x0000000013139984 */ /* 0x000f220000000800 */
[----:B--2---:R-:W-:-:S04]  /*3670*/  FMUL R14, R14, R17 ;  /* 0x000000110e0e7220 */ /* 0x004fc80000400000 */
[----:B----4-:R-:W-:Y:S01]  /*3680*/  @!P1 FFMA R14, R19, R11, R14 ;  /* 0x0000000b130e9223 */ /* 0x010fe2000000000e */
[----:B------:R-:W-:Y:S06]  /*3690*/  BRA.DIV UR5, `(.L_x_50) ;  /* 0x0000003a05cc7947 */ /* 0x000fec000b800000 */
[----:B---3--:R-:W2:Y:S02]  /*36a0*/  SHFL.DOWN PT, R21, R14, 0x10, 0x1f ;  /* 0x0a001f000e157f89 */ /* 0x008ea400000e0000 */
[----:B--2---:R-:W-:-:S05]  /*36b0*/  FADD R11, R21, R14 ;  /* 0x0000000e150b7221 */ /* 0x004fca0000000000 */
[----:B------:R-:W2:Y:S02]  /*36c0*/  SHFL.DOWN PT, R21, R11, 0x8, 0x1f ;  /* 0x09001f000b157f89 */ /* 0x000ea400000e0000 */
[----:B--2---:R-:W-:-:S05]  /*36d0*/  FADD R12, R11, R21 ;  /* 0x000000150b0c7221 */ /* 0x004fca0000000000 */
[----:B------:R-:W2:Y:S02]  /*36e0*/  SHFL.DOWN PT, R21, R12, 0x4, 0x1f ;  /* 0x08801f000c157f89 */ /* 0x000ea400000e0000 */
[----:B--2---:R-:W-:-:S05]  /*36f0*/  FADD R17, R12, R21 ;  /* 0x000000150c117221 */ /* 0x004fca0000000000 */
[----:B------:R-:W2:Y:S02]  /*3700*/  SHFL.DOWN PT, R21, R17, 0x2, 0x1f ;  /* 0x08401f0011157f89 */ /* 0x000ea400000e0000 */
[----:B--2---:R-:W-:-:S05]  /*3710*/  FADD R22, R17, R21 ;  /* 0x0000001511167221 */ /* 0x004fca0000000000 */
[----:B------:R-:W2:Y:S02]  /*3720*/  SHFL.DOWN PT, R21, R22, 0x1, 0x1f ;  /* 0x08201f0016157f89 */ /* 0x000ea400000e0000 */
[----:B--2---:R-:W-:-:S04]  /*3730*/  FADD R24, R22, R21 ;  /* 0x0000001516187221 */ /* 0x004fc80000000000 */
[----:B------:R-:W-:-:S05]  /*3740*/  @!P0 FMUL R24, R24, R13 ;  /* 0x0000000d18188220 */ /* 0x000fca0000400000 */
[----:B------:R2:W3:Y:S02]  /*3750*/  SHFL.IDX PT, R13, R24, RZ, 0x1f ;  /* 0x00001fff180d7589 */ /* 0x0004e400000e0000 */
.L_x_141:
[----:B---3--:R4:W-:Y:S02]  /*3760*/  STL [R16+0x8], R13 ;  /* 0x0000080d10007387 */ /* 0x0089e40000100800 */
.L_x_44:
[----:B------:R-:W5:Y:S01]  /*3770*/  S2R R11, SR_CgaCtaId ;  /* 0x00000000000b7919 */ /* 0x000f620000008800 */
[----:B------:R-:W-:Y:S02]  /*3780*/  MOV R12, 0x400 ;  /* 0x00000400000c7802 */ /* 0x000fe40000000f00 */
[----:B------:R-:W-:-:S03]  /*3790*/  ISETP.GE.AND P0, PT, R32, 0x1, PT ;  /* 0x000000012000780c */ /* 0x000fc60003f06270 */
[----:B------:R-:W-:-:S05]  /*37a0*/  VIADD R14, R12, 0x6200 ;  /* 0x000062000c0e7836 */ /* 0x000fca0000000000 */
[----:B-----5:R-:W-:-:S04]  /*37b0*/  LEA R14, R11, R14, 0x18 ;  /* 0x0000000e0b0e7211 */ /* 0x020fc800078ec0ff */
[----:B-1--4-:R-:W-:-:S05]  /*37c0*/  LEA R13, R43, R14, 0x2 ;  /* 0x0000000e2b0d7211 */ /* 0x012fca00078e10ff */
[----:B------:R-:W1:Y:S02]  /*37d0*/  LDS R14, [R13] ;  /* 0x000000000d0e7984 */ /* 0x000e640000000800 */
[----:B-1----:R-:W-:Y:S01]  /*37e0*/  IMAD.MOV.U32 R42, RZ, RZ, R14 ;  /* 0x000000ffff2a7224 */ /* 0x002fe200078e000e */
[----:B------:R-:W-:Y:S06]  /*37f0*/  @!P0 BRA `(.L_x_51) ;  /* 0x0000000400048947 */ /* 0x000fec0003800000 */
[----:B------:R-:W-:Y:S01]  /*3800*/  ISETP.GE.U32.AND P0, PT, R15, 0xf, PT ;  /* 0x0000000f0f00780c */ /* 0x000fe20003f06070 */
[----:B--23--:R-:W-:Y:S02]  /*3810*/  HFMA2 R16, -RZ, RZ, 0, 0 ;  /* 0x00000000ff107431 */ /* 0x00cfe400000001ff */
[----:B------:R-:W-:-:S10]  /*3820*/  IMAD.MOV.U32 R42, RZ, RZ, R14 ;  /* 0x000000ffff2a7224 */ /* 0x000fd400078e000e */
[----:B------:R-:W-:Y:S05]  /*3830*/  @!P0 BRA `(.L_x_52) ;  /* 0x00000000004c8947 */ /* 0x000fea0003800000 */
[----:B------:R-:W-:Y:S01]  /*3840*/  MOV R54, RZ ;  /* 0x000000ff00367202 */ /* 0x000fe20000000f00 */
[----:B------:R-:W-:-:S07]  /*3850*/  IMAD.MOV.U32 R42, RZ, RZ, R14 ;  /* 0x000000ffff2a7224 */ /* 0x000fce00078e000e */
.L_x_53:
[----:B------:R-:W-:-:S05]  /*3860*/  LEA R53, R54, R1, 0x2 ;  /* 0x0000000136357211 */ /* 0x000fca00078e10ff */
[----:B------:R-:W2:Y:S04]  /*3870*/  LDL.128 R16, [R53] ;  /* 0x0000000035107983 */ /* 0x000ea80000100c00 */
[----:B------:R-:W3:Y:S04]  /*3880*/  LDL.128 R20, [R53+0x10] ;  /* 0x0000100035147983 */ /* 0x000ee80000100c00 */
[----:B------:R-:W4:Y:S04]  /*3890*/  LDL.128 R24, [R53+0x20] ;  /* 0x0000200035187983 */ /* 0x000f280000100c00 */
[----:B------:R-:W5:Y:S01]  /*38a0*/  LDL.128 R28, [R53+0x30] ;  /* 0x00003000351c7983 */ /* 0x000f620000100c00 */
[----:B------:R-:W-:-:S05]  /*38b0*/  VIADD R54, R54, 0x10 ;  /* 0x0000001036367836 */ /* 0x000fca0000000000 */
[----:B------:R-:W-:Y:S02]  /*38c0*/  ISETP.NE.AND P0, PT, R54, R7, PT ;  /* 0x000000073600720c */ /* 0x000fe40003f05270 */
[----:B--2---:R-:W-:-:S04]  /*38d0*/  FMNMX3 R16, R42, R16, R17, !PT ;  /* 0x000000102a107276 */ /* 0x004fc80007800011 */
[----:B------:R-:W-:-:S04]  /*38e0*/  FMNMX3 R16, R16, R18, R19, !PT ;  /* 0x0000001210107276 */ /* 0x000fc80007800013 */
[----:B---3--:R-:W-:-:S04]  /*38f0*/  FMNMX3 R16, R16, R20, R21, !PT ;  /* 0x0000001410107276 */ /* 0x008fc80007800015 */
[----:B------:R-:W-:-:S04]  /*3900*/  FMNMX3 R16, R16, R22, R23, !PT ;  /* 0x0000001610107276 */ /* 0x000fc80007800017 */
[----:B----4-:R-:W-:-:S04]  /*3910*/  FMNMX3 R16, R16, R24, R25, !PT ;  /* 0x0000001810107276 */ /* 0x010fc80007800019 */
[----:B------:R-:W-:-:S04]  /*3920*/  FMNMX3 R16, R16, R26, R27, !PT ;  /* 0x0000001a10107276 */ /* 0x000fc8000780001b */
[----:B-----5:R-:W-:-:S04]  /*3930*/  FMNMX3 R16, R16, R28, R29, !PT ;  /* 0x0000001c10107276 */ /* 0x020fc8000780001d */
[----:B------:R-:W-:Y:S01]  /*3940*/  FMNMX3 R42, R16, R30, R31, !PT ;  /* 0x0000001e102a7276 */ /* 0x000fe2000780001f */
[----:B------:R-:W-:Y:S06]  /*3950*/  @P0 BRA `(.L_x_53) ;  /* 0xfffffffc00c00947 */ /* 0x000fec000383ffff */
[----:B------:R-:W-:-:S07]  /*3960*/  MOV R16, R7 ;  /* 0x0000000700107202 */ /* 0x000fce0000000f00 */
.L_x_52:
[----:B------:R-:W-:-:S13]  /*3970*/  ISETP.NE.AND P0, PT, R3, RZ, PT ;  /* 0x000000ff0300720c */ /* 0x000fda0003f05270 */
[----:B------:R-:W-:Y:S05]  /*3980*/  @!P0 BRA `(.L_x_51) ;  /* 0x0000000000a08947 */ /* 0x000fea0003800000 */
[----:B------:R-:W-:Y:S02]  /*3990*/  ISETP.GE.U32.AND P0, PT, R8, 0x7, PT ;  /* 0x000000070800780c */ /* 0x000fe40003f06070 */
[----:B------:R-:W-:-:S11]  /*39a0*/  ISETP.NE.AND P1, PT, R2, RZ, PT ;  /* 0x000000ff0200720c */ /* 0x000fd60003f25270 */
[----:B------:R-:W-:Y:S05]  /*39b0*/  @!P0 BRA `(.L_x_54) ;  /* 0x0000000000388947 */ /* 0x000fea0003800000 */
[----:B------:R-:W-:-:S05]  /*39c0*/  IMAD R17, R16, 0x4, R1 ;  /* 0x0000000410117824 */ /* 0x000fca00078e0201 */
[----:B------:R-:W2:Y:S04]  /*39d0*/  LDL R19, [R17] ;  /* 0x0000000011137983 */ /* 0x000ea80000100800 */
[----:B------:R-:W2:Y:S04]  /*39e0*/  LDL R18, [R17+0x4] ;  /* 0x0000040011127983 */ /* 0x000ea80000100800 */
[----:B------:R-:W3:Y:S04]  /*39f0*/  LDL R21, [R17+0x8] ;  /* 0x0000080011157983 */ /* 0x000ee80000100800 */
[----:B------:R-:W3:Y:S04]  /*3a00*/  LDL R20, [R17+0xc] ;  /* 0x00000c0011147983 */ /* 0x000ee80000100800 */
[----:B------:R-:W4:Y:S04]  /*3a10*/  LDL R23, [R17+0x10] ;  /* 0x0000100011177983 */ /* 0x000f280000100800 */
[----:B------:R-:W4:Y:S04]  /*3a20*/  LDL R22, [R17+0x14] ;  /* 0x0000140011167983 */ /* 0x000f280000100800 */
[----:B------:R-:W5:Y:S04]  /*3a30*/  LDL R25, [R17+0x18] ;  /* 0x0000180011197983 */ /* 0x000f680000100800 */
[----:B------:R-:W5:Y:S01]  /*3a40*/  LDL R24, [R17+0x1c] ;  /* 0x00001c0011187983 */ /* 0x000f620000100800 */
[----:B------:R-:W-:-:S02]  /*3a50*/  IADD3 R16, PT, PT, R16, 0x8, RZ ;  /* 0x0000000810107810 */ /* 0x000fc40007ffe0ff */
[----:B--2---:R-:W-:-:S04]  /*3a60*/  FMNMX3 R18, R42, R19, R18, !PT ;  /* 0x000000132a127276 */ /* 0x004fc80007800012 */
[----:B---3--:R-:W-:-:S04]  /*3a70*/  FMNMX3 R18, R18, R21, R20, !PT ;  /* 0x0000001512127276 */ /* 0x008fc80007800014 */
[----:B----4-:R-:W-:-:S04]  /*3a80*/  FMNMX3 R18, R18, R23, R22, !PT ;  /* 0x0000001712127276 */ /* 0x010fc80007800016 */
[----:B-----5:R-:W-:-:S07]  /*3a90*/  FMNMX3 R42, R18, R25, R24, !PT ;  /* 0x00000019122a7276 */ /* 0x020fce0007800018 */
.L_x_54:
        /* <DEDUP_REMOVED lines=8> */
[----:B------:R-:W3:Y:S01]  /*3b20*/  LDL R20, [R17+0xc] ;  /* 0x00000c0011147983 */ /* 0x000ee20000100800 */
[----:B------:R-:W-:-:S02]  /*3b30*/  IADD3 R16, PT, PT, R16, 0x4, RZ ;  /* 0x0000000410107810 */ /* 0x000fc40007ffe0ff */
[----:B--2---:R-:W-:-:S04]  /*3b40*/  FMNMX3 R18, R42, R19, R18, !PT ;  /* 0x000000132a127276 */ /* 0x004fc80007800012 */
[----:B---3--:R-:W-:-:S07]  /*3b50*/  FMNMX3 R42, R18, R21, R20, !PT ;  /* 0x00000015122a7276 */ /* 0x008fce0007800014 */
.L_x_55:
[----:B------:R-:W-:Y:S05]  /*3b60*/  @!P1 BRA `(.L_x_51) ;  /* 0x0000000000289947 */ /* 0x000fea0003800000 */
[----:B------:R-:W-:-:S05]  /*3b70*/  IMAD R16, R16, 0x4, R1 ;  /* 0x0000000410107824 */ /* 0x000fca00078e0201 */
[----:B------:R-:W2:Y:S01]  /*3b80*/  LDL R17, [R16] ;  /* 0x0000000010117983 */ /* 0x000ea20000100800 */
[----:B------:R-:W-:Y:S02]  /*3b90*/  ISETP.NE.AND P0, PT, R4, 0x1, PT ;  /* 0x000000010400780c */ /* 0x000fe40003f05270 */
[----:B--2---:R-:W-:-:S11]  /*3ba0*/  FMNMX R42, R42, R17, !PT ;  /* 0x000000112a2a7209 */ /* 0x004fd60007800000 */
[----:B------:R-:W-:Y:S05]  /*3bb0*/  @!P0 BRA `(.L_x_51) ;  /* 0x0000000000148947 */ /* 0x000fea0003800000 */
[----:B------:R-:W-:Y:S01]  /*3bc0*/  ISETP.NE.AND P0, PT, R4, 0x2, PT ;  /* 0x000000020400780c */ /* 0x000fe20003f05270 */
[----:B------:R-:W2:-:S12]  /*3bd0*/  LDL R17, [R16+0x4] ;  /* 0x0000040010117983 */ /* 0x000e980000100800 */
[----:B------:R-:W3:Y:S01]  /*3be0*/  @P0 LDL R19, [R16+0x8] ;  /* 0x0000080010130983 */ /* 0x000ee20000100800 */
[----:B--2---:R-:W-:-:S04]  /*3bf0*/  FMNMX R42, R42, R17, !PT ;  /* 0x000000112a2a7209 */ /* 0x004fc80007800000 */
[----:B---3--:R-:W-:-:S07]  /*3c00*/  @P0 FMNMX R42, R42, R19, !PT ;  /* 0x000000132a2a0209 */ /* 0x008fce0007800000 */
.L_x_51:
[----:B--23--:R-:W-:Y:S01]  /*3c10*/  IADD3 R16, PT, PT, R12, 0x6280, RZ ;  /* 0x000062800c107810 */ /* 0x00cfe20007ffe0ff */
[----:B------:R-:W-:Y:S01]  /*3c20*/  HFMA2 R56, -RZ, RZ, 0, 0 ;  /* 0x00000000ff387431 */ /* 0x000fe200000001ff */
[----:B------:R-:W-:Y:S02]  /*3c30*/  ISETP.GE.AND P0, PT, R32, 0x1, PT ;  /* 0x000000012000780c */ /* 0x000fe40003f06270 */
[----:B------:R-:W-:-:S05]  /*3c40*/  LEA R16, R11, R16, 0x18 ;  /* 0x000000100b107211 */ /* 0x000fca00078ec0ff */
[----:B------:R-:W-:-:S05]  /*3c50*/  IMAD R54, R43, 0x4, R16 ;  /* 0x000000042b367824 */ /* 0x000fca00078e0210 */
[----:B------:R1:W2:Y:S01]  /*3c60*/  LDS R53, [R54] ;  /* 0x0000000036357984 */ /* 0x0002a20000000800 */
[----:B------:R-:W-:Y:S05]  /*3c70*/  @!P0 BRA `(.L_x_56) ;  /* 0x0000001000748947 */ /* 0x000fea0003800000 */
[----:B------:R-:W-:Y:S01]  /*3c80*/  ISETP.GE.U32.AND P0, PT, R15, 0x3, PT ;  /* 0x000000030f00780c */ /* 0x000fe20003f06070 */
[----:B------:R-:W-:Y:S01]  /*3c90*/  IMAD.MOV.U32 R56, RZ, RZ, RZ ;  /* 0x000000ffff387224 */ /* 0x000fe200078e00ff */
[----:B------:R-:W-:-:S11]  /*3ca0*/  MOV R16, RZ ;  /* 0x000000ff00107202 */ /* 0x000fd60000000f00 */
[----:B------:R-:W-:Y:S05]  /*3cb0*/  @!P0 BRA `(.L_x_57) ;  /* 0x0000000c00dc8947 */ /* 0x000fea0003800000 */
[----:B------:R-:W-:Y:S01]  /*3cc0*/  ISETP.GT.AND P0, PT, R10, RZ, PT ;  /* 0x000000ff0a00720c */ /* 0x000fe20003f04270 */
[----:B------:R-:W-:Y:S01]  /*3cd0*/  IMAD.MOV.U32 R56, RZ, RZ, RZ ;  /* 0x000000ffff387224 */ /* 0x000fe200078e00ff */
[----:B------:R-:W-:-:S11]  /*3ce0*/  MOV R55, RZ ;  /* 0x000000ff00377202 */ /* 0x000fd60000000f00 */
[----:B------:R-:W-:Y:S05]  /*3cf0*/  @!P0 BRA `(.L_x_58) ;  /* 0x0000000c00408947 */ /* 0x000fea0003800000 */
[----:B------:R-:W-:Y:S01]  /*3d00*/  IMAD.IADD R17, R10, 0x1, -R55 ;  /* 0x000000010a117824 */ /* 0x000fe200078e0a37 */
[----:B------:R-:W-:-:S04]  /*3d10*/  PLOP3.LUT P0, PT, PT, PT, PT, 0x80, 0x8 ;  /* 0x000000000008781c */ /* 0x000fc80003f0f070 */
[----:B------:R-:W-:-:S13]  /*3d20*/  ISETP.GT.AND P1, PT, R17, 0xc, PT ;  /* 0x0000000c1100780c */ /* 0x000fda0003f24270 */
[----:B------:R-:W-:Y:S05]  /*3d30*/  @!P1 BRA `(.L_x_59) ;  /* 0x0000000800149947 */ /* 0x000fea0003800000 */
[----:B------:R-:W-:Y:S02]  /*3d40*/  PLOP3.LUT P0, PT, PT, PT, PT, 0x8, 0x80 ;  /* 0x000000000080781c */ /* 0x000fe40003f0e170 */
[----:B------:R-:W-:-:S11]  /*3d50*/  IADD3 R62, PT, PT, R10, -0xc, RZ ;  /* 0xfffffff40a3e7810 */ /* 0x000fd60007ffe0ff */
.L_x_60:
[----:B------:R-:W-:-:S05]  /*3d60*/  IMAD R20, R55, 0x4, R1 ;  /* 0x0000000437147824 */ /* 0x000fca00078e0201 */
[----:B---3--:R-:W3:Y:S01]  /*3d70*/  LDL.128 R16, [R20] ;  /* 0x0000000014107983 */ /* 0x008ee20000100c00 */
[----:B------:R-:W-:-:S05]  /*3d80*/  IADD3 R28, PT, PT, R55, 0x4, RZ ;  /* 0x00000004371c7810 */ /* 0x000fca0007ffe0ff */
[----:B------:R-:W-:Y:S02]  /*3d90*/  IMAD R28, R28, 0x4, R1 ;  /* 0x000000041c1c7824 */ /* 0x000fe400078e0201 */
[--C-:B---3--:R-:W-:Y:S01]  /*3da0*/  FADD R16, R16, -R42.reuse ;  /* 0x8000002a10107221 */ /* 0x108fe20000000000 */
[--C-:B------:R-:W-:Y:S01]  /*3db0*/  FADD R17, R17, -R42.reuse ;  /* 0x8000002a11117221 */ /* 0x100fe20000000000 */
[--C-:B------:R-:W-:Y:S01]  /*3dc0*/  FADD R18, R18, -R42.reuse ;  /* 0x8000002a12127221 */ /* 0x100fe20000000000 */
[----:B------:R-:W-:Y:S01]  /*3dd0*/  FADD R19, R19, -R42 ;  /* 0x8000002a13137221 */ /* 0x000fe20000000000 */
[----:B------:R-:W-:Y:S01]  /*3de0*/  FMUL R16, R16, 1.4426950216293334961 ;  /* 0x3fb8aa3b10107820 */ /* 0x000fe20000400000 */
[----:B------:R-:W-:Y:S01]  /*3df0*/  FMUL R17, R17, 1.4426950216293334961 ;  /* 0x3fb8aa3b11117820 */ /* 0x000fe20000400000 */
[----:B------:R-:W-:Y:S01]  /*3e00*/  FMUL R21, R18, 1.4426950216293334961 ;  /* 0x3fb8aa3b12157820 */ /* 0x000fe20000400000 */
[----:B------:R-:W-:Y:S02]  /*3e10*/  FMUL R22, R19, 1.4426950216293334961 ;  /* 0x3fb8aa3b13167820 */ /* 0x000fe40000400000 */
[----:B------:R-:W-:-:S02]  /*3e20*/  FSETP.GEU.AND P1, PT, R16, -126, PT ;  /* 0xc2fc00001000780b */ /* 0x000fc40003f2e000 */
[----:B------:R-:W-:Y:S02]  /*3e30*/  FSETP.GEU.AND P3, PT, R17, -126, PT ;  /* 0xc2fc00001100780b */ /* 0x000fe40003f6e000 */
[----:B------:R-:W-:Y:S02]  /*3e40*/  FSETP.GEU.AND P4, PT, R21, -126, PT ;  /* 0xc2fc00001500780b */ /* 0x000fe40003f8e000 */
[----:B------:R-:W-:-:S07]  /*3e50*/  FSETP.GEU.AND P5, PT, R22, -126, PT ;  /* 0xc2fc00001600780b */ /* 0x000fce0003fae000 */
[----:B------:R-:W-:Y:S02]  /*3e60*/  @!P1 FMUL R16, R16, 0.5 ;  /* 0x3f00000010109820 */ /* 0x000fe40000400000 */
[----:B------:R-:W-:Y:S02]  /*3e70*/  @!P3 FMUL R17, R17, 0.5 ;  /* 0x3f0000001111b820 */ /* 0x000fe40000400000 */
[----:B------:R-:W-:Y:S01]  /*3e80*/  @!P4 FMUL R21, R21, 0.5 ;  /* 0x3f0000001515c820 */ /* 0x000fe20000400000 */
[----:B------:R-:W3:Y:S01]  /*3e90*/  MUFU.EX2 R24, R16 ;  /* 0x0000001000187308 */ /* 0x000ee20000000800 */
[----:B------:R-:W-:-:S07]  /*3ea0*/  @!P5 FMUL R22, R22, 0.5 ;  /* 0x3f0000001616d820 */ /* 0x000fce0000400000 */
[----:B------:R-:W4:Y:S08]  /*3eb0*/  MUFU.EX2 R25, R17 ;  /* 0x0000001100197308 */ /* 0x000f300000000800 */
[----:B------:R-:W5:Y:S01]  /*3ec0*/  MUFU.EX2 R26, R21 ;  /* 0x00000015001a7308 */ /* 0x000f620000000800 */
[----:B---3--:R-:W-:-:S07]  /*3ed0*/  @!P1 FMUL R24, R24, R24 ;  /* 0x0000001818189220 */ /* 0x008fce0000400000 */
[----:B------:R-:W3:Y:S01]  /*3ee0*/  MUFU.EX2 R27, R22 ;  /* 0x00000016001b7308 */ /* 0x000ee20000000800 */
[----:B----4-:R-:W-:Y:S01]  /*3ef0*/  @!P3 FMUL R25, R25, R25 ;  /* 0x000000191919b220 */ /* 0x010fe20000400000 */
[----:B-----5:R-:W-:Y:S01]  /*3f00*/  @!P4 FMUL R26, R26, R26 ;  /* 0x0000001a1a1ac220 */ /* 0x020fe20000400000 */
[----:B---3--:R-:W-:-:S05]  /*3f10*/  @!P5 FMUL R27, R27, R27 ;  /* 0x0000001b1b1bd220 */ /* 0x008fca0000400000 */
[----:B------:R3:W-:Y:S04]  /*3f20*/  STL.128 [R20], R24 ;  /* 0x0000001814007387 */ /* 0x0007e80000100c00 */
[----:B------:R-:W4:Y:S01]  /*3f30*/  LDL.128 R16, [R28] ;  /* 0x000000001c107983 */ /* 0x000f220000100c00 */
[----:B---3--:R-:W-:-:S05]  /*3f40*/  IADD3 R20, PT, PT, R55, 0x8, RZ ;  /* 0x0000000837147810 */ /* 0x008fca0007ffe0ff */
[----:B------:R-:W-:Y:S02]  /*3f50*/  IMAD R63, R20, 0x4, R1 ;  /* 0x00000004143f7824 */ /* 0x000fe400078e0201 */
[--C-:B----4-:R-:W-:Y:S01]  /*3f60*/  FADD R16, R16, -R42.reuse ;  /* 0x8000002a10107221 */ /* 0x110fe20000000000 */
        /* <DEDUP_REMOVED lines=53> */
[----:B------:R-:W-:Y:S01]  /*42c0*/  FADD R24, R24, R56 ;  /* 0x0000003818187221 */ /* 0x000fe20000000000 */
[----:B------:R-:W-:-:S03]  /*42d0*/  IADD3 R55, PT, PT, R55, 0x10, RZ ;  /* 0x0000001037377810 */ /* 0x000fc60007ffe0ff */
[----:B------:R-:W-:-:S04]  /*42e0*/  FADD R25, R24, R25 ;  /* 0x0000001918197221 */ /* 0x000fc80000000000 */
[----:B------:R-:W-:-:S04]  /*42f0*/  FADD R26, R25, R26 ;  /* 0x0000001a191a7221 */ /* 0x000fc80000000000 */
[----:B------:R-:W-:-:S04]  /*4300*/  FADD R27, R26, R27 ;  /* 0x0000001b1a1b7221 */ /* 0x000fc80000000000 */
[----:B------:R-:W-:-:S04]  /*4310*/  FADD R16, R27, R16 ;  /* 0x000000101b107221 */ /* 0x000fc80000000000 */
[----:B------:R-:W-:-:S04]  /*4320*/  FADD R17, R16, R17 ;  /* 0x0000001110117221 */ /* 0x000fc80000000000 */
[----:B------:R-:W-:-:S04]  /*4330*/  FADD R18, R17, R18 ;  /* 0x0000001211127221 */ /* 0x000fc80000000000 */
[----:B------:R-:W-:-:S04]  /*4340*/  FADD R19, R18, R19 ;  /* 0x0000001312137221 */ /* 0x000fc80000000000 */
[----:B---3--:R-:W-:-:S04]  /*4350*/  FADD R20, R19, R20 ;  /* 0x0000001413147221 */ /* 0x008fc80000000000 */
[----:B------:R-:W-:-:S04]  /*4360*/  FADD R21, R20, R21 ;  /* 0x0000001514157221 */ /* 0x000fc80000000000 */
[----:B------:R-:W-:-:S04]  /*4370*/  FADD R22, R21, R22 ;  /* 0x0000001615167221 */ /* 0x000fc80000000000 */
[----:B------:R-:W-:Y:S01]  /*4380*/  FADD R23, R22, R23 ;  /* 0x0000001716177221 */ /* 0x000fe20000000000 */
        /* <DEDUP_REMOVED lines=14> */
[----:B------:R-:W-:Y:S02]  /*4470*/  @!P4 FMUL R30, R30, 0.5 ;  /* 0x3f0000001e1ec820 */ /* 0x000fe40000400000 */
[----:B------:R-:W-:Y:S01]  /*4480*/  @!P5 FMUL R56, R56, 0.5 ;  /* 0x3f0000003838d820 */ /* 0x000fe20000400000 */
[----:B------:R-:W3:Y:S08]  /*4490*/  MUFU.EX2 R28, R28 ;  /* 0x0000001c001c7308 */ /* 0x000ef00000000800 */
[----:B------:R-:W4:Y:S08]  /*44a0*/  MUFU.EX2 R29, R29 ;  /* 0x0000001d001d7308 */ /* 0x000f300000000800 */
[----:B------:R-:W5:Y:S01]  /*44b0*/  MUFU.EX2 R30, R30 ;  /* 0x0000001e001e7308 */ /* 0x000f620000000800 */
[----:B---3--:R-:W-:Y:S01]  /*44c0*/  @!P1 FMUL R28, R28, R28 ;  /* 0x0000001c1c1c9220 */ /* 0x008fe20000400000 */
[----:B------:R-:W-:-:S03]  /*44d0*/  ISETP.GE.AND P1, PT, R55, R62, PT ;  /* 0x0000003e3700720c */ /* 0x000fc60003f26270 */
[----:B------:R-:W-:-:S03]  /*44e0*/  FADD R16, R23, R28 ;  /* 0x0000001c17107221 */ /* 0x000fc60000000000 */
[----:B------:R3:W1:Y:S01]  /*44f0*/  MUFU.EX2 R31, R56 ;  /* 0x00000038001f7308 */ /* 0x0006620000000800 */
[----:B----4-:R-:W-:-:S04]  /*4500*/  @!P3 FMUL R29, R29, R29 ;  /* 0x0000001d1d1db220 */ /* 0x010fc80000400000 */
[----:B------:R-:W-:Y:S01]  /*4510*/  FADD R17, R16, R29 ;  /* 0x0000001d10117221 */ /* 0x000fe20000000000 */
[----:B-----5:R-:W-:-:S04]  /*4520*/  @!P4 FMUL R30, R30, R30 ;  /* 0x0000001e1e1ec220 */ /* 0x020fc80000400000 */
[----:B---3--:R-:W-:Y:S01]  /*4530*/  FADD R56, R17, R30 ;  /* 0x0000001e11387221 */ /* 0x008fe20000000000 */
[----:B-1----:R-:W-:-:S04]  /*4540*/  @!P5 FMUL R31, R31, R31 ;  /* 0x0000001f1f1fd220 */ /* 0x002fc80000400000 */
[----:B------:R-:W-:Y:S01]  /*4550*/  FADD R56, R56, R31 ;  /* 0x0000001f38387221 */ /* 0x000fe20000000000 */
[----:B------:R3:W-:Y:S01]  /*4560*/  STL.128 [R57], R28 ;  /* 0x0000001c39007387 */ /* 0x0007e20000100c00 */
[----:B------:R-:W-:Y:S05]  /*4570*/  @!P1 BRA `(.L_x_60) ;  /* 0xfffffff400f89947 */ /* 0x000fea000383ffff */
[----:B------:R-:W-:-:S07]  /*4580*/  IMAD.MOV.U32 R16, RZ, RZ, R10 ;  /* 0x000000ffff107224 */ /* 0x000fce00078e000a */
.L_x_59:
[----:B------:R-:W-:-:S04]  /*4590*/  IADD3 R17, PT, PT, R10, -R55, RZ ;  /* 0x800000370a117210 */ /* 0x000fc80007ffe0ff */
[----:B------:R-:W-:-:S13]  /*45a0*/  ISETP.GT.AND P1, PT, R17, 0x4, PT ;  /* 0x000000041100780c */ /* 0x000fda0003f24270 */
[----:B------:R-:W-:Y:S05]  /*45b0*/  @!P1 BRA `(.L_x_61) ;  /* 0x0000000400089947 */ /* 0x000fea0003800000 */
[----:B------:R-:W-:-:S05]  /*45c0*/  IMAD R25, R55, 0x4, R1 ;  /* 0x0000000437197824 */ /* 0x000fca00078e0201 */
[----:B------:R-:W4:Y:S01]  /*45d0*/  LDL.128 R16, [R25] ;  /* 0x0000000019107983 */ /* 0x000f220000100c00 */
[----:B------:R-:W-:-:S05]  /*45e0*/  IADD3 R24, PT, PT, R55, 0x4, RZ ;  /* 0x0000000437187810 */ /* 0x000fca0007ffe0ff */
        /* <DEDUP_REMOVED lines=16> */
[----:B------:R-:W4:Y:S01]  /*46f0*/  MUFU.EX2 R16, R20 ;  /* 0x0000001400107308 */ /* 0x000f220000000800 */
[----:B------:R-:W-:-:S07]  /*4700*/  @!P4 FMUL R27, R27, 0.5 ;  /* 0x3f0000001b1bc820 */ /* 0x000fce0000400000 */
[----:B------:R-:W5:Y:S08]  /*4710*/  MUFU.EX2 R17, R21 ;  /* 0x0000001500117308 */ /* 0x000f700000000800 */
[----:B------:R-:W1:Y:S01]  /*4720*/  MUFU.EX2 R18, R26 ;  /* 0x0000001a00127308 */ /* 0x000e620000000800 */
[----:B----4-:R-:W-:-:S07]  /*4730*/  @!P0 FMUL R16, R16, R16 ;  /* 0x0000001010108220 */ /* 0x010fce0000400000 */
[----:B------:R-:W4:Y:S01]  /*4740*/  MUFU.EX2 R19, R27 ;  /* 0x0000001b00137308 */ /* 0x000f220000000800 */
[----:B-----5:R-:W-:Y:S01]  /*4750*/  @!P1 FMUL R17, R17, R17 ;  /* 0x0000001111119220 */ /* 0x020fe20000400000 */
[----:B-1----:R-:W-:Y:S01]  /*4760*/  @!P3 FMUL R18, R18, R18 ;  /* 0x000000121212b220 */ /* 0x002fe20000400000 */
[----:B----4-:R-:W-:-:S05]  /*4770*/  @!P4 FMUL R19, R19, R19 ;  /* 0x000000131313c220 */ /* 0x010fca0000400000 */
[----:B------:R1:W-:Y:S04]  /*4780*/  STL.128 [R25], R16 ;  /* 0x0000001019007387 */ /* 0x0003e80000100c00 */
[----:B------:R-:W4:Y:S01]  /*4790*/  LDL.128 R20, [R24] ;  /* 0x0000000018147983 */ /* 0x000f220000100c00 */
[----:B------:R-:W-:Y:S02]  /*47a0*/  VIADD R55, R55, 0x8 ;  /* 0x0000000837377836 */ /* 0x000fe40000000000 */
[----:B-1----:R-:W-:-:S04]  /*47b0*/  FADD R16, R56, R16 ;  /* 0x0000001038107221 */ /* 0x002fc80000000000 */
        /* <DEDUP_REMOVED lines=19> */
[----:B------:R-:W1:Y:S08]  /*48f0*/  MUFU.EX2 R20, R20 ;  /* 0x0000001400147308 */ /* 0x000e700000000800 */
[----:B------:R-:W4:Y:S08]  /*4900*/  MUFU.EX2 R21, R26 ;  /* 0x0000001a00157308 */ /* 0x000f300000000800 */
[----:B------:R-:W5:Y:S01]  /*4910*/  MUFU.EX2 R22, R27 ;  /* 0x0000001b00167308 */ /* 0x000f620000000800 */
[----:B-1----:R-:W-:Y:S01]  /*4920*/  @!P0 FMUL R20, R20, R20 ;  /* 0x0000001414148220 */ /* 0x002fe20000400000 */
[----:B------:R-:W-:-:S03]  /*4930*/  PLOP3.LUT P0, PT, PT, PT, PT, 0x8, 0x80 ;  /* 0x000000000080781c */ /* 0x000fc60003f0e170 */
[----:B------:R-:W-:-:S03]  /*4940*/  FADD R16, R19, R20 ;  /* 0x0000001413107221 */ /* 0x000fc60000000000 */
[----:B------:R-:W1:Y:S01]  /*4950*/  MUFU.EX2 R23, R25 ;  /* 0x0000001900177308 */ /* 0x000e620000000800 */
[----:B----4-:R-:W-:-:S04]  /*4960*/  @!P1 FMUL R21, R21, R21 ;  /* 0x0000001515159220 */ /* 0x010fc80000400000 */
[----:B------:R-:W-:Y:S01]  /*4970*/  FADD R17, R16, R21 ;  /* 0x0000001510117221 */ /* 0x000fe20000000000 */
[----:B------:R-:W-:Y:S01]  /*4980*/  MOV R16, R10 ;  /* 0x0000000a00107202 */ /* 0x000fe20000000f00 */
[----:B-----5:R-:W-:-:S04]  /*4990*/  @!P3 FMUL R22, R22, R22 ;  /* 0x000000161616b220 */ /* 0x020fc80000400000 */
[----:B------:R-:W-:Y:S01]  /*49a0*/  FADD R56, R17, R22 ;  /* 0x0000001611387221 */ /* 0x000fe20000000000 */
[----:B-1----:R-:W-:-:S04]  /*49b0*/  @!P4 FMUL R23, R23, R23 ;  /* 0x000000171717c220 */ /* 0x002fc80000400000 */
[----:B------:R-:W-:Y:S01]  /*49c0*/  FADD R56, R56, R23 ;  /* 0x0000001738387221 */ /* 0x000fe20000000000 */
[----:B------:R4:W-:Y:S06]  /*49d0*/  STL.128 [R24], R20 ;  /* 0x0000001418007387 */ /* 0x0009ec0000100c00 */
.L_x_61:
[----:B------:R-:W-:-:S13]  /*49e0*/  ISETP.NE.OR P0, PT, R55, R10, P0 ;  /* 0x0000000a3700720c */ /* 0x000fda0000705670 */
[----:B------:R-:W-:Y:S05]  /*49f0*/  @!P0 BRA `(.L_x_57) ;  /* 0x00000000008c8947 */ /* 0x000fea0003800000 */
.L_x_58:
[----:B-1--4-:R-:W-:-:S05]  /*4a00*/  LEA R24, R55, R1, 0x2 ;  /* 0x0000000137187211 */ /* 0x012fca00078e10ff */
[----:B------:R-:W4:Y:S01]  /*4a10*/  LDL.128 R16, [R24] ;  /* 0x0000000018107983 */ /* 0x000f220000100c00 */
[----:B------:R-:W-:Y:S02]  /*4a20*/  VIADD R55, R55, 0x4 ;  /* 0x0000000437377836 */ /* 0x000fe40000000000 */
[--C-:B----4-:R-:W-:Y:S01]  /*4a30*/  FADD R16, R16, -R42.reuse ;  /* 0x8000002a10107221 */ /* 0x110fe20000000000 */
[--C-:B------:R-:W-:Y:S01]  /*4a40*/  FADD R17, R17, -R42.reuse ;  /* 0x8000002a11117221 */ /* 0x100fe20000000000 */
[--C-:B------:R-:W-:Y:S01]  /*4a50*/  FADD R18, R18, -R42.reuse ;  /* 0x8000002a12127221 */ /* 0x100fe20000000000 */
[----:B------:R-:W-:Y:S01]  /*4a60*/  FADD R19, R19, -R42 ;  /* 0x8000002a13137221 */ /* 0x000fe20000000000 */
[----:B------:R-:W-:Y:S01]  /*4a70*/  FMUL R20, R16, 1.4426950216293334961 ;  /* 0x3fb8aa3b10147820 */ /* 0x000fe20000400000 */
[----:B------:R-:W-:Y:S01]  /*4a80*/  FMUL R21, R17, 1.4426950216293334961 ;  /* 0x3fb8aa3b11157820 */ /* 0x000fe20000400000 */
[----:B------:R-:W-:Y:S01]  /*4a90*/  FMUL R22, R18, 1.4426950216293334961 ;  /* 0x3fb8aa3b12167820 */ /* 0x000fe20000400000 */
[----:B------:R-:W-:-:S02]  /*4aa0*/  FMUL R23, R19, 1.4426950216293334961 ;  /* 0x3fb8aa3b13177820 */ /* 0x000fc40000400000 */
[----:B------:R-:W-:Y:S02]  /*4ab0*/  FSETP.GEU.AND P0, PT, R20, -126, PT ;  /* 0xc2fc00001400780b */ /* 0x000fe40003f0e000 */
        /* <DEDUP_REMOVED lines=10> */
[----:B----4-:R-:W-:Y:S01]  /*4b60*/  @!P0 FMUL R16, R16, R16 ;  /* 0x0000001010108220 */ /* 0x010fe20000400000 */
[----:B------:R-:W-:-:S03]  /*4b70*/  ISETP.NE.AND P0, PT, R55, R10, PT ;  /* 0x0000000a3700720c */ /* 0x000fc60003f05270 */
[----:B------:R-:W-:-:S03]  /*4b80*/  FADD R56, R16, R56 ;  /* 0x0000003810387221 */ /* 0x000fc60000000000 */
[----:B------:R-:W4:Y:S01]  /*4b90*/  MUFU.EX2 R19, R23 ;  /* 0x0000001700137308 */ /* 0x000f220000000800 */
[----:B-----5:R-:W-:-:S04]  /*4ba0*/  @!P1 FMUL R17, R17, R17 ;  /* 0x0000001111119220 */ /* 0x020fc80000400000 */
[----:B------:R-:W-:Y:S01]  /*4bb0*/  FADD R21, R56, R17 ;  /* 0x0000001138157221 */ /* 0x000fe20000000000 */
[----:B-1----:R-:W-:-:S04]  /*4bc0*/  @!P3 FMUL R18, R18, R18 ;  /* 0x000000121212b220 */ /* 0x002fc80000400000 */
[----:B------:R-:W-:Y:S01]  /*4bd0*/  FADD R56, R21, R18 ;  /* 0x0000001215387221 */ /* 0x000fe20000000000 */
[----:B----4-:R-:W-:-:S04]  /*4be0*/  @!P4 FMUL R19, R19, R19 ;  /* 0x000000131313c220 */ /* 0x010fc80000400000 */
[----:B------:R-:W-:Y:S01]  /*4bf0*/  FADD R56, R56, R19 ;  /* 0x0000001338387221 */ /* 0x000fe20000000000 */
[----:B------:R1:W-:Y:S01]  /*4c00*/  STL.128 [R24], R16 ;  /* 0x0000001018007387 */ /* 0x0003e20000100c00 */
[----:B------:R-:W-:Y:S05]  /*4c10*/  @P0 BRA `(.L_x_58) ;  /* 0xfffffffc00780947 */ /* 0x000fea000383ffff */
[----:B-1----:R-:W-:-:S07]  /*4c20*/  MOV R16, R10 ;  /* 0x0000000a00107202 */ /* 0x002fce0000000f00 */
.L_x_57:
[----:B------:R-:W-:-:S13]  /*4c30*/  ISETP.NE.AND P0, PT, R4, RZ, PT ;  /* 0x000000ff0400720c */ /* 0x000fda0003f05270 */
[----:B------:R-:W-:Y:S05]  /*4c40*/  @!P0 BRA `(.L_x_56) ;  /* 0x0000000000808947 */ /* 0x000fea0003800000 */
[----:B------:R-:W-:-:S05]  /*4c50*/  IMAD R16, R16, 0x4, R1 ;  /* 0x0000000410107824 */ /* 0x000fca00078e0201 */
[----:B------:R-:W5:Y:S02]  /*4c60*/  LDL R17, [R16] ;  /* 0x0000000010117983 */ /* 0x000f640000100800 */
[----:B-----5:R-:W-:-:S04]  /*4c70*/  FADD R17, R17, -R42 ;  /* 0x8000002a11117221 */ /* 0x020fc80000000000 */
[----:B------:R-:W-:-:S05]  /*4c80*/  FMUL R17, R17, 1.4426950216293334961 ;  /* 0x3fb8aa3b11117820 */ /* 0x000fca0000400000 */
[----:B------:R-:W-:-:S13]  /*4c90*/  FSETP.GEU.AND P0, PT, R17, -126, PT ;  /* 0xc2fc00001100780b */ /* 0x000fda0003f0e000 */
[----:B------:R-:W-:-:S04]  /*4ca0*/  @!P0 FMUL R17, R17, 0.5 ;  /* 0x3f00000011118820 */ /* 0x000fc80000400000 */
[----:B------:R-:W5:Y:S02]  /*4cb0*/  MUFU.EX2 R19, R17 ;  /* 0x0000001100137308 */ /* 0x000f640000000800 */
[----:B-----5:R-:W-:Y:S01]  /*4cc0*/  @!P0 FMUL R19, R19, R19 ;  /* 0x0000001313138220 */ /* 0x020fe20000400000 */
[----:B------:R-:W-:-:S03]  /*4cd0*/  ISETP.NE.AND P0, PT, R4, 0x1, PT ;  /* 0x000000010400780c */ /* 0x000fc60003f05270 */
[----:B------:R-:W-:Y:S01]  /*4ce0*/  FADD R56, R56, R19 ;  /* 0x0000001338387221 */ /* 0x000fe20000000000 */
[----:B------:R1:W-:Y:S09]  /*4cf0*/  STL [R16], R19 ;  /* 0x0000001310007387 */ /* 0x0003f20000100800 */
[----:B------:R-:W-:Y:S05]  /*4d00*/  @!P0 BRA `(.L_x_56) ;  /* 0x0000000000508947 */ /* 0x000fea0003800000 */
[----:B------:R-:W5:Y:S02]  /*4d10*/  LDL R17, [R16+0x4] ;  /* 0x0000040010117983 */ /* 0x000f640000100800 */
[----:B-----5:R-:W-:-:S04]  /*4d20*/  FADD R17, R17, -R42 ;  /* 0x8000002a11117221 */ /* 0x020fc80000000000 */
[----:B------:R-:W-:-:S05]  /*4d30*/  FMUL R17, R17, 1.4426950216293334961 ;  /* 0x3fb8aa3b11117820 */ /* 0x000fca0000400000 */
[----:B------:R-:W-:-:S13]  /*4d40*/  FSETP.GEU.AND P0, PT, R17, -126, PT ;  /* 0xc2fc00001100780b */ /* 0x000fda0003f0e000 */
[----:B------:R-:W-:-:S04]  /*4d50*/  @!P0 FMUL R17, R17, 0.5 ;  /* 0x3f00000011118820 */ /* 0x000fc80000400000 */
[----:B-1----:R-:W1:Y:S02]  /*4d60*/  MUFU.EX2 R19, R17 ;  /* 0x0000001100137308 */ /* 0x002e640000000800 */
[----:B-1----:R-:W-:Y:S01]  /*4d70*/  @!P0 FMUL R19, R19, R19 ;  /* 0x0000001313138220 */ /* 0x002fe20000400000 */
[----:B------:R-:W-:-:S03]  /*4d80*/  ISETP.NE.AND P0, PT, R4, 0x2, PT ;  /* 0x000000020400780c */ /* 0x000fc60003f05270 */
[----:B------:R-:W-:Y:S01]  /*4d90*/  FADD R56, R56, R19 ;  /* 0x0000001338387221 */ /* 0x000fe20000000000 */
[----:B------:R1:W-:Y:S09]  /*4da0*/  STL [R16+0x4], R19 ;  /* 0x0000041310007387 */ /* 0x0003f20000100800 */
[----:B------:R-:W-:Y:S05]  /*4db0*/  @!P0 BRA `(.L_x_56) ;  /* 0x0000000000248947 */ /* 0x000fea0003800000 */
[----:B------:R-:W5:Y:S02]  /*4dc0*/  LDL R17, [R16+0x8] ;  /* 0x0000080010117983 */ /* 0x000f640000100800 */
[----:B-----5:R-:W-:-:S04]  /*4dd0*/  FADD R17, R17, -R42 ;  /* 0x8000002a11117221 */ /* 0x020fc80000000000 */
[----:B------:R-:W-:-:S05]  /*4de0*/  FMUL R17, R17, 1.4426950216293334961 ;  /* 0x3fb8aa3b11117820 */ /* 0x000fca0000400000 */
[----:B------:R-:W-:-:S13]  /*4df0*/  FSETP.GEU.AND P0, PT, R17, -126, PT ;  /* 0xc2fc00001100780b */ /* 0x000fda0003f0e000 */
[----:B------:R-:W-:-:S04]  /*4e00*/  @!P0 FMUL R17, R17, 0.5 ;  /* 0x3f00000011118820 */ /* 0x000fc80000400000 */
[----:B-1----:R-:W1:Y:S02]  /*4e10*/  MUFU.EX2 R19, R17 ;  /* 0x0000001100137308 */ /* 0x002e640000000800 */
[----:B-1----:R-:W-:-:S04]  /*4e20*/  @!P0 FMUL R19, R19, R19 ;  /* 0x0000001313138220 */ /* 0x002fc80000400000 */
[----:B------:R-:W-:Y:S01]  /*4e30*/  FADD R56, R56, R19 ;  /* 0x0000001338387221 */ /* 0x000fe20000000000 */
[----:B------:R1:W-:Y:S06]  /*4e40*/  STL [R16+0x8], R19 ;  /* 0x0000081310007387 */ /* 0x0003ec0000100800 */
.L_x_56:
[----:B------:R-:W-:Y:S01]  /*4e50*/  FADD R14, R14, -R42 ;  /* 0x8000002a0e0e7221 */ /* 0x000fe20000000000 */
[----:B------:R-:W5:Y:S01]  /*4e60*/  LDC R18, c[0x0][0x3c4] ;  /* 0x0000f100ff127b82 */ /* 0x000f620000000800 */
[----:B------:R-:W-:Y:S01]  /*4e70*/  IADD3 R12, PT, PT, R12, 0x6300, RZ ;  /* 0x000063000c0c7810 */ /* 0x000fe20007ffe0ff */
[----:B------:R-:W-:Y:S01]  /*4e80*/  BSSY.RECONVERGENT B0, `(.L_x_62) ;  /* 0x0000013000007945 */ /* 0x000fe20003800200 */
[----:B------:R-:W-:Y:S01]  /*4e90*/  FMUL R14, R14, 1.4426950216293334961 ;  /* 0x3fb8aa3b0e0e7820 */ /* 0x000fe20000400000 */
[----:B------:R-:W-:Y:S02]  /*4ea0*/  ISETP.GE.AND P3, PT, R32, 0x1, PT ;  /* 0x000000012000780c */ /* 0x000fe40003f66270 */
[----:B------:R-:W-:Y:S02]  /*4eb0*/  LEA R12, R11, R12, 0x18 ;  /* 0x0000000c0b0c7211 */ /* 0x000fe400078ec0ff */
[----:B------:R-:W-:-:S03]  /*4ec0*/  FSETP.GEU.AND P0, PT, R14, -126, PT ;  /* 0xc2fc00000e00780b */ /* 0x000fc60003f0e000 */
[----:B----4-:R-:W-:-:S10]  /*4ed0*/  IMAD R20, R43, 0x140, R12 ;  /* 0x000001402b147824 */ /* 0x010fd400078e020c */
[----:B------:R-:W-:Y:S01]  /*4ee0*/  @!P0 FMUL R14, R14, 0.5 ;  /* 0x3f0000000e0e8820 */ /* 0x000fe20000400000 */
[----:B-----5:R-:W-:-:S03]  /*4ef0*/  ISETP.GE.AND P1, PT, R52, R18, PT ;  /* 0x000000123400720c */ /* 0x020fc60003f26270 */
[----:B-1----:R-:W1:Y:S02]  /*4f00*/  MUFU.EX2 R16, R14 ;  /* 0x0000000e00107308 */ /* 0x002e640000000800 */
[----:B-1----:R-:W-:-:S08]  /*4f10*/  @!P0 FMUL R16, R16, R16 ;  /* 0x0000001010108220 */ /* 0x002fd00000400000 */
[----:B------:R-:W-:Y:S05]  /*4f20*/  @P1 BRA `(.L_x_63) ;  /* 0x0000000000201947 */ /* 0x000fea0003800000 */
[----:B------:R-:W-:-:S07]  /*4f30*/  IMAD.MOV.U32 R11, RZ, RZ, R52 ;  /* 0x000000ffff0b7224 */ /* 0x000fce00078e0034 */
.L_x_64:
[C---:B-1----:R-:W-:Y:S01]  /*4f40*/  LEA R12, R11.reuse, R20, 0x2 ;  /* 0x000000140b0c7211 */ /* 0x042fe200078e10ff */
[----:B------:R-:W-:-:S04]  /*4f50*/  VIADD R11, R11, 0x20 ;  /* 0x000000200b0b7836 */ /* 0x000fc80000000000 */
[----:B------:R-:W1:Y:S01]  /*4f60*/  LDS R17, [R12] ;  /* 0x000000000c117984 */ /* 0x000e620000000800 */
[----:B------:R-:W-:Y:S01]  /*4f70*/  ISETP.GE.AND P0, PT, R11, R18, PT ;  /* 0x000000120b00720c */ /* 0x000fe20003f06270 */
[----:B-1----:R-:W-:-:S05]  /*4f80*/  FMUL R17, R16, R17 ;  /* 0x0000001110117220 */ /* 0x002fca0000400000 */
[----:B------:R1:W-:Y:S07]  /*4f90*/  STS [R12], R17 ;  /* 0x000000110c007388 */ /* 0x0003ee0000000800 */
[----:B------:R-:W-:Y:S05]  /*4fa0*/  @!P0 BRA `(.L_x_64) ;  /* 0xfffffffc00e48947 */ /* 0x000fea000383ffff */
.L_x_63:
[----:B------:R-:W-:Y:S05]  /*4fb0*/  BSYNC.RECONVERGENT B0 ;  /* 0x0000000000007941 */ /* 0x000fea0003800200 */
.L_x_62:
[----:B--2---:R-:W-:Y:S01]  /*4fc0*/  FFMA R53, R53, R16, R56 ;  /* 0x0000001035357223 */ /* 0x004fe20000000038 */
[----:B------:R-:W-:Y:S06]  /*4fd0*/  @!P3 BRA `(.L_x_65) ;  /* 0x000000000060b947 */ /* 0x000fec0003800000 */
[----:B------:R-:W-:-:S07]  /*4fe0*/  HFMA2 R11, -RZ, RZ, 0, 0 ;  /* 0x00000000ff0b7431 */ /* 0x000fce00000001ff */
.L_x_69:
[----:B--2---:R-:W2:Y:S01]  /*4ff0*/  LDC R23, c[0x0][0x3c4] ;  /* 0x0000f100ff177b82 */ /* 0x004ea20000000800 */
[----:B------:R-:W-:Y:S01]  /*5000*/  BSSY.RECONVERGENT B0, `(.L_x_66) ;  /* 0x0000012000007945 */ /* 0x000fe20003800200 */
[----:B--2---:R-:W-:-:S13]  /*5010*/  ISETP.GE.AND P0, PT, R52, R23, PT ;  /* 0x000000173400720c */ /* 0x004fda0003f06270 */
[----:B------:R-:W-:Y:S05]  /*5020*/  @P0 BRA `(.L_x_67) ;  /* 0x00000000003c0947 */ /* 0x000fea0003800000 */
[----:B-1----:R-:W-:-:S05]  /*5030*/  IMAD R12, R11, 0x4, R1 ;  /* 0x000000040b0c7824 */ /* 0x002fca00078e0201 */
[----:B------:R1:W5:Y:S01]  /*5040*/  LDL R22, [R12] ;  /* 0x000000000c167983 */ /* 0x0003620000100800 */
[----:B------:R-:W-:Y:S01]  /*5050*/  IMAD R21, R11, 0x50, R6 ;  /* 0x000000500b157824 */ /* 0x000fe200078e0206 */
[----:B------:R-:W-:-:S07]  /*5060*/  MOV R14, R52 ;  /* 0x00000034000e7202 */ /* 0x000fce0000000f00 */
.L_x_68:
[----:B-1----:R-:W-:Y:S01]  /*5070*/  IMAD.IADD R12, R21, 0x1, R14 ;  /* 0x00000001150c7824 */ /* 0x002fe200078e020e */
[C---:B--2---:R-:W-:Y:S02]  /*5080*/  LEA R17, R14.reuse, R20, 0x2 ;  /* 0x000000140e117211 */ /* 0x044fe400078e10ff */
[----:B------:R-:W-:-:S03]  /*5090*/  IADD3 R14, PT, PT, R14, 0x20, RZ ;  /* 0x000000200e0e7810 */ /* 0x000fc60007ffe0ff */
[----:B------:R-:W1:Y:S01]  /*50a0*/  LDS.U8 R12, [R12] ;  /* 0x000000000c0c7984 */ /* 0x000e620000000000 */
[----:B------:R-:W-:-:S03]  /*50b0*/  ISETP.GE.AND P0, PT, R14, R23, PT ;  /* 0x000000170e00720c */ /* 0x000fc60003f06270 */
[----:B------:R-:W-:Y:S01]  /*50c0*/  LDS R19, [R17] ;  /* 0x0000000011137984 */ /* 0x000fe20000000800 */
[----:B-1----:R-:W-:-:S06]  /*50d0*/  IMAD R16, R12, 0x4, R47 ;  /* 0x000000040c107824 */ /* 0x002fcc00078e022f */
[----:B------:R-:W1:Y:S02]  /*50e0*/  LDS R16, [R16] ;  /* 0x0000000010107984 */ /* 0x000e640000000800 */
[----:B-1---5:R-:W-:-:S05]  /*50f0*/  FFMA R18, R22, R16, R19 ;  /* 0x0000001016127223 */ /* 0x022fca0000000013 */
[----:B------:R2:W-:Y:S01]  /*5100*/  STS [R17], R18 ;  /* 0x0000001211007388 */ /* 0x0005e20000000800 */
[----:B------:R-:W-:Y:S05]  /*5110*/  @!P0 BRA `(.L_x_68) ;  /* 0xfffffffc00d48947 */ /* 0x000fea000383ffff */
.L_x_67:
[----:B------:R-:W-:Y:S05]  /*5120*/  BSYNC.RECONVERGENT B0 ;  /* 0x0000000000007941 */ /* 0x000fea0003800200 */
.L_x_66:
[----:B------:R-:W-:-:S05]  /*5130*/  VIADD R11, R11, 0x1 ;  /* 0x000000010b0b7836 */ /* 0x000fca0000000000 */
[----:B------:R-:W-:-:S13]  /*5140*/  ISETP.GE.AND P0, PT, R11, R32, PT ;  /* 0x000000200b00720c */ /* 0x000fda0003f06270 */
[----:B------:R-:W-:Y:S05]  /*5150*/  @!P0 BRA `(.L_x_69) ;  /* 0xfffffffc00a48947 */ /* 0x000fea000383ffff */
.L_x_65:
[----:B------:R-:W-:Y:S02]  /*5160*/  ISETP.NE.AND P0, PT, R52, RZ, PT ;  /* 0x000000ff3400720c */ /* 0x000fe40003f05270 */
[----:B------:R-:W-:-:S11]  /*5170*/  IADD3 R43, PT, PT, R43, 0x8, RZ ;  /* 0x000000082b2b7810 */ /* 0x000fd60007ffe0ff */
[----:B------:R4:W-:Y:S04]  /*5180*/  @!P0 STS [R13], R42 ;  /* 0x0000002a0d008388 */ /* 0x0009e80000000800 */
[----:B------:R4:W-:Y:S01]  /*5190*/  @!P0 STS [R54], R53 ;  /* 0x0000003536008388 */ /* 0x0009e20000000800 */
[----:B------:R-:W-:-:S13]  /*51a0*/  ISETP.GE.AND P0, PT, R43, R51, PT ;  /* 0x000000332b00720c */ /* 0x000fda0003f06270 */
[----:B----4-:R-:W-:Y:S05]  /*51b0*/  @!P0 BRA `(.L_x_70) ;  /* 0xffffffd400a88947 */ /* 0x010fea000383ffff */
.L_x_37:
[----:B------:R-:W-:Y:S05]  /*51c0*/  BSYNC B2 ;  /* 0x0000000000027941 */ /* 0x000fea0003800000 */
.L_x_36:
[----:B------:R-:W-:-:S04]  /*51d0*/  DEPBAR.LE SB0, 0x0 ;  /* 0x000080000000791a */ /* 0x000fc80000000000 */
[----:B------:R-:W-:Y:S05]  /*51e0*/  WARPSYNC.ALL ;  /* 0x0000000000007948 */ /* 0x000fea0003800000 */
[----:B------:R-:W-:Y:S01]  /*51f0*/  BAR.SYNC.DEFER_BLOCKING 0x0 ;  /* 0x0000000000007b1d */ /* 0x000fe20000010000 */
[----:B------:R-:W-:-:S05]  /*5200*/  IMAD.MOV.U32 R6, RZ, RZ, R0 ;  /* 0x000000ffff067224 */ /* 0x000fca00078e0000 */
[----:B------:R-:W-:Y:S05]  /*5210*/  @P2 BRA `(.L_x_71) ;  /* 0xffffffc400f82947 */ /* 0x000fea000383ffff */
.L_x_10:
[----:B------:R-:W-:-:S13]  /*5220*/  ISETP.GE.AND P0, PT, R50, R51, PT ;  /* 0x000000333200720c */ /* 0x000fda0003f06270 */
[----:B------:R-:W-:Y:S05]  /*5230*/  @P0 EXIT ;  /* 0x000000000000094d */ /* 0x000fea0003800000 */
[----:B------:R-:W4:Y:S01]  /*5240*/  LDCU UR7, c[0x0][0x3c0] ;  /* 0x00007800ff0777ac */ /* 0x000f220008000800 */
[----:B-1----:R-:W-:Y:S02]  /*5250*/  LOP3.LUT R4, RZ, R52, RZ, 0x33, !PT ;  /* 0x00000034ff047212 */ /* 0x002fe400078e33ff */
[C---:B------:R-:W-:Y:S01]  /*5260*/  LOP3.LUT R5, R52.reuse, 0x20, RZ, 0xfc, !PT ;  /* 0x0000002034057812 */ /* 0x040fe200078efcff */
[----:B------:R-:W1:Y:S01]  /*5270*/  LDCU UR10, c[0x0][0x3c4] ;  /* 0x00007880ff0a77ac */ /* 0x000e620008000800 */
[C---:B------:R-:W-:Y:S02]  /*5280*/  LOP3.LUT R6, R52.reuse, 0x40, RZ, 0xfc, !PT ;  /* 0x0000004034067812 */ /* 0x040fe400078efcff */
[----:B------:R-:W-:Y:S01]  /*5290*/  LOP3.LUT R7, R52, 0x60, RZ, 0xfc, !PT ;  /* 0x0000006034077812 */ /* 0x000fe200078efcff */
[----:B------:R-:W5:Y:S01]  /*52a0*/  LDCU.64 UR4, c[0x0][0x3b0] ;  /* 0x00007600ff0477ac */ /* 0x000f620008000a00 */
[----:B------:R-:W2:Y:S01]  /*52b0*/  LDCU UR12, c[0x0][0x3c4] ;  /* 0x00007880ff0c77ac */ /* 0x000ea20008000800 */
[----:B----4-:R-:W-:-:S02]  /*52c0*/  USHF.R.S32.HI UR6, URZ, 0x1f, UR7 ;  /* 0x0000001fff067899 */ /* 0x010fc40008011407 */
[----:B------:R-:W-:Y:S01]  /*52d0*/  IMAD R33, R33, UR7, RZ ;  /* 0x0000000721217c24 */ /* 0x000fe2000f8e02ff */
[----:B-1----:R-:W-:-:S03]  /*52e0*/  IADD3 R4, PT, PT, R4, UR10, RZ ;  /* 0x0000000a04047c10 */ /* 0x002fc6000fffe0ff */
[C---:B------:R-:W-:Y:S02]  /*52f0*/  IMAD R33, R60.reuse, UR6, R33 ;  /* 0x000000063c217c24 */ /* 0x040fe4000f8e0221 */
[----:B------:R-:W-:Y:S01]  /*5300*/  IMAD.WIDE.U32 R60, R60, UR7, RZ ;  /* 0x000000073c3c7c25 */ /* 0x000fe2000f8e00ff */
[----:B-----5:R-:W-:Y:S01]  /*5310*/  UIADD3 UR4, UP0, UPT, UR4, 0x80, URZ ;  /* 0x0000008004047890 */ /* 0x020fe2000ff1e0ff */
[----:B--2---:R-:W-:Y:S02]  /*5320*/  LOP3.LUT R20, R4, 0x60, RZ, 0xc0, !PT ;  /* 0x0000006004147812 */ /* 0x004fe400078ec0ff */
[----:B---3--:R-:W-:Y:S01]  /*5330*/  IMAD.IADD R8, R61, 0x1, R33 ;  /* 0x000000013d087824 */ /* 0x008fe200078e0221 */
[----:B------:R-:W-:-:S12]  /*5340*/  UIADD3.X UR5, UPT, UPT, URZ, UR5, URZ, UP0, !UPT ;  /* 0x00000005ff057290 */ /* 0x000fd800087fe4ff */
.L_x_91:
[----:B-1----:R-:W1:Y:S01]  /*5350*/  LDCU UR6, c[0x0][0x3c4] ;  /* 0x00007880ff0677ac */ /* 0x002e620008000800 */
[----:B------:R-:W-:Y:S01]  /*5360*/  BSSY.RECONVERGENT B2, `(.L_x_72) ;  /* 0x00000bf000027945 */ /* 0x000fe20003800200 */
[----:B-1----:R-:W-:-:S13]  /*5370*/  ISETP.GE.AND P0, PT, R52, UR6, PT ;  /* 0x0000000634007c0c */ /* 0x002fda000bf06270 */
[----:B--23--:R-:W-:Y:S05]  /*5380*/  @P0 BRA `(.L_x_73) ;  /* 0x0000000800f00947 */ /* 0x00cfea0003800000 */
[----:B------:R-:W1:Y:S01]  /*5390*/  S2R R3, SR_CgaCtaId ;  /* 0x0000000000037919 */ /* 0x000e620000008800 */
[----:B------:R-:W-:Y:S01]  /*53a0*/  MOV R2, 0x400 ;  /* 0x0000040000027802 */ /* 0x000fe20000000f00 */
[----:B------:R-:W-:Y:S01]  /*53b0*/  BSSY.RECONVERGENT B3, `(.L_x_74) ;  /* 0x0000052000037945 */ /* 0x000fe20003800200 */
[----:B------:R-:W-:Y:S02]  /*53c0*/  ISETP.NE.AND P1, PT, R20, 0x60, PT ;  /* 0x000000601400780c */ /* 0x000fe40003f25270 */
[----:B------:R-:W-:Y:S02]  /*53d0*/  IADD3 R0, PT, PT, R2, 0x6280, RZ ;  /* 0x0000628002007810 */ /* 0x000fe40007ffe0ff */
[----:B------:R-:W-:Y:S02]  /*53e0*/  LEA R14, R41, R50, 0x5 ;  /* 0x00000032290e7211 */ /* 0x000fe400078e28ff */
[----:B-1----:R-:W-:-:S05]  /*53f0*/  LEA R9, R3, R0, 0x18 ;  /* 0x0000000003097211 */ /* 0x002fca00078ec0ff */
[----:B------:R-:W-:Y:S02]  /*5400*/  IMAD R0, R50, 0x4, R9 ;  /* 0x0000000432007824 */ /* 0x000fe400078e0209 */
[----:B------:R-:W-:-:S04]  /*5410*/  IMAD.MOV.U32 R9, RZ, RZ, R52 ;  /* 0x000000ffff097224 */ /* 0x000fc800078e0034 */
[----:B------:R-:W1:Y:S02]  /*5420*/  LDS R0, [R0] ;  /* 0x0000000000007984 */ /* 0x000e640000000800 */
[----:B-1----:R-:W-:-:S04]  /*5430*/  FSETP.GT.AND P0, PT, R0, RZ, PT ;  /* 0x000000ff0000720b */ /* 0x002fc80003f04000 */
[----:B------:R-:W-:Y:S01]  /*5440*/  FSEL R10, R0, 9.9999999392252902908e-09, P0 ;  /* 0x322bcc77000a7808 */ /* 0x000fe20000000000 */
[----:B------:R-:W-:Y:S08]  /*5450*/  @!P1 BRA `(.L_x_75) ;  /* 0x00000004001c9947 */ /* 0x000ff00003800000 */
[----:B------:R-:W-:Y:S01]  /*5460*/  IADD3 R2, PT, PT, R2, 0x6300, RZ ;  /* 0x0000630002027810 */ /* 0x000fe20007ffe0ff */
[----:B------:R-:W-:Y:S03]  /*5470*/  BSSY.RECONVERGENT B4, `(.L_x_76) ;  /* 0x0000011000047945 */ /* 0x000fe60003800200 */
[----:B------:R-:W-:Y:S02]  /*5480*/  LEA R15, R3, R2, 0x18 ;  /* 0x00000002030f7211 */ /* 0x000fe400078ec0ff */
[----:B------:R-:W1:Y:S03]  /*5490*/  MUFU.RCP R3, R10 ;  /* 0x0000000a00037308 */ /* 0x000e660000001000 */
[----:B------:R-:W-:-:S04]  /*54a0*/  IMAD R15, R50, 0x140, R15 ;  /* 0x00000140320f7824 */ /* 0x000fc800078e020f */
[----:B------:R-:W-:-:S05]  /*54b0*/  IMAD R15, R52, 0x4, R15 ;  /* 0x00000004340f7824 */ /* 0x000fca00078e020f */
[----:B------:R-:W2:Y:S01]  /*54c0*/  LDS R11, [R15] ;  /* 0x000000000f0b7984 */ /* 0x000ea20000000800 */
[----:B-1----:R-:W-:-:S04]  /*54d0*/  FFMA R0, -R10, R3, 1 ;  /* 0x3f8000000a007423 */ /* 0x002fc80000000103 */
[----:B------:R-:W-:Y:S01]  /*54e0*/  FFMA R0, R3, R0, R3 ;  /* 0x0000000003007223 */ /* 0x000fe20000000003 */
[----:B--2---:R-:W1:Y:S03]  /*54f0*/  FCHK P0, R11, R10 ;  /* 0x0000000a0b007302 */ /* 0x004e660000000000 */
[----:B------:R-:W-:-:S04]  /*5500*/  FFMA R3, R11, R0, RZ ;  /* 0x000000000b037223 */ /* 0x000fc800000000ff */
[----:B------:R-:W-:-:S04]  /*5510*/  FFMA R2, -R10, R3, R11 ;  /* 0x000000030a027223 */ /* 0x000fc8000000010b */
[----:B------:R-:W-:Y:S01]  /*5520*/  FFMA R0, R0, R2, R3 ;  /* 0x0000000200007223 */ /* 0x000fe20000000003 */
[----:B-1----:R-:W-:Y:S06]  /*5530*/  @!P0 BRA `(.L_x_77) ;  /* 0x0000000000108947 */ /* 0x002fec0003800000 */
[----:B------:R-:W-:Y:S02]  /*5540*/  MOV R12, R10 ;  /* 0x0000000a000c7202 */ /* 0x000fe40000000f00 */
[----:B------:R-:W-:-:S07]  /*5550*/  MOV R16, 0x5570 ;  /* 0x0000557000107802 */ /* 0x000fce0000000f00 */
[----:B------:R-:W-:Y:S05]  /*5560*/  CALL.REL.NOINC `($__internal_0_$__cuda_sm3x_div_rn_noftz_f32_slowpath) ;  /* 0x0000001c00cc7944 */ /* 0x000fea0003c00000 */
[----:B------:R-:W-:-:S07]  /*5570*/  IMAD.MOV.U32 R0, RZ, RZ, R11 ;  /* 0x000000ffff007224 */ /* 0x000fce00078e000b */
.L_x_77:
[----:B------:R-:W-:Y:S05]  /*5580*/  BSYNC.RECONVERGENT B4 ;  /* 0x0000000000047941 */ /* 0x000fea0003800200 */
.L_x_76:
[----:B------:R-:W1:Y:S01]  /*5590*/  LDCU UR6, c[0x0][0x3c4] ;  /* 0x00007880ff0677ac */ /* 0x000e620008000800 */
[----:B------:R-:W-:Y:S02]  /*55a0*/  MOV R34, R58 ;  /* 0x0000003a00227202 */ /* 0x000fe40000000f00 */
[----:B------:R-:W-:Y:S01]  /*55b0*/  F2FP.F16.F32.PACK_AB R0, RZ, R0 ;  /* 0x00000000ff00723e */ /* 0x000fe200000000ff */
[----:B------:R-:W2:Y:S01]  /*55c0*/  LDCU.64 UR10, c[0x0][0x3b0] ;  /* 0x00007600ff0a77ac */ /* 0x000ea20008000a00 */
[----:B------:R-:W-:Y:S01]  /*55d0*/  MOV R9, R5 ;  /* 0x0000000500097202 */ /* 0x000fe20000000f00 */
[----:B-1----:R-:W-:-:S04]  /*55e0*/  IMAD.WIDE.U32 R2, R14, UR6, R34 ;  /* 0x000000060e027c25 */ /* 0x002fc8000f8e0022 */
[----:B------:R-:W-:Y:S01]  /*55f0*/  IMAD R12, R14, R39, R3 ;  /* 0x000000270e0c7224 */ /* 0x000fe200078e0203 */
[----:B------:R-:W-:-:S05]  /*5600*/  IADD3 R3, P0, PT, R52, R2, RZ ;  /* 0x0000000234037210 */ /* 0x000fca0007f1e0ff */
[----:B------:R-:W-:Y:S01]  /*5610*/  IMAD.X R12, RZ, RZ, R12, P0 ;  /* 0x000000ffff0c7224 */ /* 0x000fe200000e060c */
[----:B--2---:R-:W-:-:S04]  /*5620*/  LEA R2, P0, R3, UR10, 0x1 ;  /* 0x0000000a03027c11 */ /* 0x004fc8000f8008ff */
[----:B------:R-:W-:Y:S02]  /*5630*/  LEA.HI.X R3, R3, UR11, R12, 0x1, P0 ;  /* 0x0000000b03037c11 */ /* 0x000fe400080f0c0c */
[----:B------:R-:W-:-:S03]  /*5640*/  ISETP.NE.AND P0, PT, R20, RZ, PT ;  /* 0x000000ff1400720c */ /* 0x000fc60003f05270 */
[----:B------:R1:W-:Y:S10]  /*5650*/  STG.E.U16 desc[UR8][R2.64], R0 ;  /* 0x0000000002007986 */ /* 0x0003f4000c101508 */
[----:B------:R-:W-:Y:S05]  /*5660*/  @!P0 BRA `(.L_x_75) ;  /* 0x0000000000988947 */ /* 0x000fea0003800000 */
[----:B------:R-:W2:Y:S01]  /*5670*/  LDS R11, [R15+0x80] ;  /* 0x000080000f0b7984 */ /* 0x000ea20000000800 */
[----:B------:R-:W1:Y:S01]  /*5680*/  MUFU.RCP R9, R10 ;  /* 0x0000000a00097308 */ /* 0x000e620000001000 */
[----:B------:R-:W-:Y:S01]  /*5690*/  BSSY.RECONVERGENT B4, `(.L_x_78) ;  /* 0x000000d000047945 */ /* 0x000fe20003800200 */
[----:B------:R-:W-:Y:S01]  /*56a0*/  ISETP.NE.AND P2, PT, R20, 0x20, PT ;  /* 0x000000201400780c */ /* 0x000fe20003f45270 */
[----:B-1----:R-:W-:-:S04]  /*56b0*/  FFMA R0, -R10, R9, 1 ;  /* 0x3f8000000a007423 */ /* 0x002fc80000000109 */
[----:B------:R-:W-:Y:S01]  /*56c0*/  FFMA R0, R9, R0, R9 ;  /* 0x0000000009007223 */ /* 0x000fe20000000009 */
[----:B--2---:R-:W1:Y:S03]  /*56d0*/  FCHK P0, R11, R10 ;  /* 0x0000000a0b007302 */ /* 0x004e660000000000 */
[----:B------:R-:W-:-:S04]  /*56e0*/  FFMA R9, R0, R11, RZ ;  /* 0x0000000b00097223 */ /* 0x000fc800000000ff */
[----:B------:R-:W-:-:S04]  /*56f0*/  FFMA R12, -R10, R9, R11 ;  /* 0x000000090a0c7223 */ /* 0x000fc8000000010b */
[----:B------:R-:W-:Y:S01]  /*5700*/  FFMA R0, R0, R12, R9 ;  /* 0x0000000c00007223 */ /* 0x000fe20000000009 */
[----:B-1----:R-:W-:Y:S06]  /*5710*/  @!P0 BRA `(.L_x_79) ;  /* 0x0000000000108947 */ /* 0x002fec0003800000 */
[----:B------:R-:W-:Y:S01]  /*5720*/  IMAD.MOV.U32 R12, RZ, RZ, R10 ;  /* 0x000000ffff0c7224 */ /* 0x000fe200078e000a */
[----:B------:R-:W-:-:S07]  /*5730*/  MOV R16, 0x5750 ;  /* 0x0000575000107802 */ /* 0x000fce0000000f00 */
[----:B------:R-:W-:Y:S05]  /*5740*/  CALL.REL.NOINC `($__internal_0_$__cuda_sm3x_div_rn_noftz_f32_slowpath) ;  /* 0x0000001c00547944 */ /* 0x000fea0003c00000 */
[----:B------:R-:W-:-:S07]  /*5750*/  MOV R0, R11 ;  /* 0x0000000b00007202 */ /* 0x000fce0000000f00 */
.L_x_79:
[----:B------:R-:W-:Y:S05]  /*5760*/  BSYNC.RECONVERGENT B4 ;  /* 0x0000000000047941 */ /* 0x000fea0003800200 */
.L_x_78:
[----:B------:R-:W-:Y:S01]  /*5770*/  F2FP.F16.F32.PACK_AB R0, RZ, R0 ;  /* 0x00000000ff00723e */ /* 0x000fe200000000ff */
[----:B------:R-:W-:-:S04]  /*5780*/  IMAD.MOV.U32 R9, RZ, RZ, R6 ;  /* 0x000000ffff097224 */ /* 0x000fc800078e0006 */
[----:B------:R2:W-:Y:S01]  /*5790*/  STG.E.U16 desc[UR8][R2.64+0x40], R0 ;  /* 0x0000400002007986 */ /* 0x0005e2000c101508 */
[----:B------:R-:W-:Y:S05]  /*57a0*/  @!P2 BRA `(.L_x_75) ;  /* 0x000000000048a947 */ /* 0x000fea0003800000 */
[----:B------:R-:W1:Y:S01]  /*57b0*/  LDS R11, [R15+0x100] ;  /* 0x000100000f0b7984 */ /* 0x000e620000000800 */
[----:B------:R-:W2:Y:S01]  /*57c0*/  MUFU.RCP R9, R10 ;  /* 0x0000000a00097308 */ /* 0x000ea20000001000 */
[----:B------:R-:W-:Y:S01]  /*57d0*/  BSSY.RECONVERGENT B4, `(.L_x_80) ;  /* 0x000000c000047945 */ /* 0x000fe20003800200 */
[----:B--2---:R-:W-:-:S04]  /*57e0*/  FFMA R0, -R10, R9, 1 ;  /* 0x3f8000000a007423 */ /* 0x004fc80000000109 */
[----:B------:R-:W-:Y:S02]  /*57f0*/  FFMA R0, R9, R0, R9 ;  /* 0x0000000009007223 */ /* 0x000fe40000000009 */
[----:B-1----:R-:W1:Y:S02]  /*5800*/  FCHK P0, R11, R10 ;  /* 0x0000000a0b007302 */ /* 0x002e640000000000 */
        /* <DEDUP_REMOVED lines=8> */
.L_x_81:
[----:B------:R-:W-:Y:S05]  /*5890*/  BSYNC.RECONVERGENT B4 ;  /* 0x0000000000047941 */ /* 0x000fea0003800200 */
.L_x_80:
[----:B------:R-:W-:Y:S02]  /*58a0*/  F2FP.F16.F32.PACK_AB R0, RZ, R0 ;  /* 0x00000000ff00723e */ /* 0x000fe400000000ff */
[----:B------:R-:W-:-:S03]  /*58b0*/  MOV R9, R7 ;  /* 0x0000000700097202 */ /* 0x000fc60000000f00 */
[----:B------:R3:W-:Y:S04]  /*58c0*/  STG.E.U16 desc[UR8][R2.64+0x80], R0 ;  /* 0x0000800002007986 */ /* 0x0007e8000c101508 */
.L_x_75:
[----:B------:R-:W-:Y:S05]  /*58d0*/  BSYNC.RECONVERGENT B3 ;  /* 0x0000000000037941 */ /* 0x000fea0003800200 */
.L_x_74:
[----:B------:R-:W-:-:S13]  /*58e0*/  ISETP.GE.U32.AND P0, PT, R4, 0x60, PT ;  /* 0x000000600400780c */ /* 0x000fda0003f06070 */
[----:B------:R-:W-:Y:S05]  /*58f0*/  @!P0 BRA `(.L_x_73) ;  /* 0x0000000400948947 */ /* 0x000fea0003800000 */
[----:B------:R-:W4:Y:S01]  /*5900*/  S2UR UR7, SR_CgaCtaId ;  /* 0x00000000000779c3 */ /* 0x000f220000008800 */
[----:B------:R-:W5:Y:S01]  /*5910*/  LDCU UR10, c[0x0][0x3c4] ;  /* 0x00007880ff0a77ac */ /* 0x000f620008000800 */
[----:B------:R-:W-:Y:S01]  /*5920*/  IADD3 R14, P0, PT, R14, R60, RZ ;  /* 0x0000003c0e0e7210 */ /* 0x000fe20007f1e0ff */
[----:B-123--:R-:W-:Y:S01]  /*5930*/  IMAD.MOV.U32 R3, RZ, RZ, RZ ;  /* 0x000000ffff037224 */ /* 0x00efe200078e00ff */
[----:B------:R-:W-:Y:S01]  /*5940*/  MOV R2, R9 ;  /* 0x0000000900027202 */ /* 0x000fe20000000f00 */
[----:B------:R-:W-:Y:S02]  /*5950*/  UMOV UR6, 0x400 ;  /* 0x0000040000067882 */ /* 0x000fe40000000000 */
[----:B------:R-:W-:Y:S01]  /*5960*/  UIADD3 UR6, UPT, UPT, UR6, 0x6300, URZ ;  /* 0x0000630006067890 */ /* 0x000fe2000fffe0ff */
[----:B------:R-:W-:Y:S02]  /*5970*/  IMAD.X R0, RZ, RZ, R8, P0 ;  /* 0x000000ffff007224 */ /* 0x000fe400000e0608 */
[----:B------:R-:W-:-:S02]  /*5980*/  IMAD R11, R39, R14, RZ ;  /* 0x0000000e270b7224 */ /* 0x000fc400078e02ff */
[----:B-----5:R-:W-:-:S04]  /*5990*/  IMAD.WIDE.U32 R2, R14, UR10, R2 ;  /* 0x0000000a0e027c25 */ /* 0x020fc8000f8e0002 */
[----:B------:R-:W-:Y:S01]  /*59a0*/  IMAD R14, R50, 0x50, R9 ;  /* 0x00000050320e7824 */ /* 0x000fe200078e0209 */
[----:B----4-:R-:W-:Y:S01]  /*59b0*/  ULEA UR6, UR7, UR6, 0x18 ;  /* 0x0000000607067291 */ /* 0x010fe2000f8ec0ff */
[----:B------:R-:W-:Y:S01]  /*59c0*/  IMAD R13, R0, UR10, R11 ;  /* 0x0000000a000d7c24 */ /* 0x000fe2000f8e020b */
[----:B------:R-:W-:-:S04]  /*59d0*/  LEA R11, P0, R2, UR4, 0x1 ;  /* 0x00000004020b7c11 */ /* 0x000fc8000f8008ff */
[----:B------:R-:W-:Y:S02]  /*59e0*/  LEA R14, R14, UR6, 0x2 ;  /* 0x000000060e0e7c11 */ /* 0x000fe4000f8e10ff */
[----:B------:R-:W-:-:S03]  /*59f0*/  IADD3 R3, PT, PT, R3, R13, RZ ;  /* 0x0000000d03037210 */ /* 0x000fc60007ffe0ff */
[----:B------:R-:W-:Y:S01]  /*5a00*/  VIADD R14, R14, 0x100 ;  /* 0x000001000e0e7836 */ /* 0x000fe20000000000 */
[----:B------:R-:W-:-:S07]  /*5a10*/  LEA.HI.X R12, R2, UR5, R3, 0x1, P0 ;  /* 0x00000005020c7c11 */ /* 0x000fce00080f0c03 */
.L_x_90:
[----:B------:R-:W1:Y:S01]  /*5a20*/  LDS R13, [R14+-0x100] ;  /* 0xffff00000e0d7984 */ /* 0x000e620000000800 */
        /* <DEDUP_REMOVED lines=8> */
[----:B------:R-:W-:Y:S01]  /*5ab0*/  MOV R2, R11 ;  /* 0x0000000b00027202 */ /* 0x000fe20000000f00 */
[----:B------:R-:W-:Y:S01]  /*5ac0*/  IMAD.MOV.U32 R3, RZ, RZ, R12 ;  /* 0x000000ffff037224 */ /* 0x000fe200078e000c */
[----:B-1----:R-:W-:Y:S06]  /*5ad0*/  @!P0 BRA `(.L_x_83) ;  /* 0x0000000000148947 */ /* 0x002fec0003800000 */
[----:B------:R-:W-:Y:S01]  /*5ae0*/  MOV R11, R13 ;  /* 0x0000000d000b7202 */ /* 0x000fe20000000f00 */
[----:B------:R-:W-:Y:S01]  /*5af0*/  IMAD.MOV.U32 R12, RZ, RZ, R10 ;  /* 0x000000ffff0c7224 */ /* 0x000fe200078e000a */
[----:B------:R-:W-:-:S07]  /*5b00*/  MOV R16, 0x5b20 ;  /* 0x00005b2000107802 */ /* 0x000fce0000000f00 */
[----:B------:R-:W-:Y:S05]  /*5b10*/  CALL.REL.NOINC `($__internal_0_$__cuda_sm3x_div_rn_noftz_f32_slowpath) ;  /* 0x0000001800607944 */ /* 0x000fea0003c00000 */
[----:B------:R-:W-:-:S07]  /*5b20*/  MOV R0, R11 ;  /* 0x0000000b00007202 */ /* 0x000fce0000000f00 */
.L_x_83:
[----:B------:R-:W-:Y:S05]  /*5b30*/  BSYNC.RECONVERGENT B3 ;  /* 0x0000000000037941 */ /* 0x000fea0003800200 */
.L_x_82:
[----:B------:R-:W1:Y:S01]  /*5b40*/  LDS R13, [R14+-0x80] ;  /* 0xffff80000e0d7984 */ /* 0x000e620000000800 */
[----:B------:R-:W2:Y:S01]  /*5b50*/  MUFU.RCP R11, R10 ;  /* 0x0000000a000b7308 */ /* 0x000ea20000001000 */
[----:B------:R-:W-:Y:S01]  /*5b60*/  F2FP.F16.F32.PACK_AB R0, RZ, R0 ;  /* 0x00000000ff00723e */ /* 0x000fe200000000ff */
[----:B------:R-:W-:Y:S03]  /*5b70*/  BSSY.RECONVERGENT B3, `(.L_x_84) ;  /* 0x000000f000037945 */ /* 0x000fe60003800200 */
[----:B------:R-:W-:-:S05]  /*5b80*/  PRMT R15, R0, 0x7610, R15 ;  /* 0x00007610000f7816 */ /* 0x000fca000000000f */
[----:B------:R3:W-:Y:S01]  /*5b90*/  STG.E.U16 desc[UR8][R2.64+-0x80], R15 ;  /* 0xffff800f02007986 */ /* 0x0007e2000c101508 */
[----:B--2---:R-:W-:-:S04]  /*5ba0*/  FFMA R0, -R10, R11, 1 ;  /* 0x3f8000000a007423 */ /* 0x004fc8000000010b */
[----:B------:R-:W-:Y:S01]  /*5bb0*/  FFMA R0, R11, R0, R11 ;  /* 0x000000000b007223 */ /* 0x000fe2000000000b */
[----:B-1----:R-:W1:Y:S03]  /*5bc0*/  FCHK P0, R13, R10 ;  /* 0x0000000a0d007302 */ /* 0x002e660000000000 */
[----:B------:R-:W-:-:S04]  /*5bd0*/  FFMA R11, R0, R13, RZ ;  /* 0x0000000d000b7223 */ /* 0x000fc800000000ff */
[----:B------:R-:W-:-:S04]  /*5be0*/  FFMA R12, -R10, R11, R13 ;  /* 0x0000000b0a0c7223 */ /* 0x000fc8000000010d */
[----:B------:R-:W-:Y:S01]  /*5bf0*/  FFMA R0, R0, R12, R11 ;  /* 0x0000000c00007223 */ /* 0x000fe2000000000b */
[----:B-1-3--:R-:W-:Y:S06]  /*5c00*/  @!P0 BRA `(.L_x_85) ;  /* 0x0000000000148947 */ /* 0x00afec0003800000 */
[----:B------:R-:W-:Y:S01]  /*5c10*/  IMAD.MOV.U32 R11, RZ, RZ, R13 ;  /* 0x000000ffff0b7224 */ /* 0x000fe200078e000d */
[----:B------:R-:W-:Y:S02]  /*5c20*/  MOV R12, R10 ;  /* 0x0000000a000c7202 */ /* 0x000fe40000000f00 */
[----:B------:R-:W-:-:S07]  /*5c30*/  MOV R16, 0x5c50 ;  /* 0x00005c5000107802 */ /* 0x000fce0000000f00 */
[----:B------:R-:W-:Y:S05]  /*5c40*/  CALL.REL.NOINC `($__internal_0_$__cuda_sm3x_div_rn_noftz_f32_slowpath) ;  /* 0x0000001800147944 */ /* 0x000fea0003c00000 */
[----:B------:R-:W-:-:S07]  /*5c50*/  IMAD.MOV.U32 R0, RZ, RZ, R11 ;  /* 0x000000ffff007224 */ /* 0x000fce00078e000b */
.L_x_85:
[----:B------:R-:W-:Y:S05]  /*5c60*/  BSYNC.RECONVERGENT B3 ;  /* 0x0000000000037941 */ /* 0x000fea0003800200 */
.L_x_84:
[----:B------:R-:W1:Y:S01]  /*5c70*/  LDS R13, [R14] ;  /* 0x000000000e0d7984 */ /* 0x000e620000000800 */
        /* <DEDUP_REMOVED lines=12> */
[----:B------:R-:W-:Y:S01]  /*5d40*/  MOV R11, R13 ;  /* 0x0000000d000b7202 */ /* 0x000fe20000000f00 */
[----:B------:R-:W-:Y:S01]  /*5d50*/  IMAD.MOV.U32 R12, RZ, RZ, R10 ;  /* 0x000000ffff0c7224 */ /* 0x000fe200078e000a */
[----:B------:R-:W-:-:S07]  /*5d60*/  MOV R16, 0x5d80 ;  /* 0x00005d8000107802 */ /* 0x000fce0000000f00 */
[----:B------:R-:W-:Y:S05]  /*5d70*/  CALL.REL.NOINC `($__internal_0_$__cuda_sm3x_div_rn_noftz_f32_slowpath) ;  /* 0x0000001400c87944 */ /* 0x000fea0003c00000 */
[----:B------:R-:W-:-:S07]  /*5d80*/  MOV R0, R11 ;  /* 0x0000000b00007202 */ /* 0x000fce0000000f00 */
.L_x_87:
[----:B------:R-:W-:Y:S05]  /*5d90*/  BSYNC.RECONVERGENT B3 ;  /* 0x0000000000037941 */ /* 0x000fea0003800200 */
.L_x_86:
[----:B------:R-:W1:Y:S01]  /*5da0*/  LDS R13, [R14+0x80] ;  /* 0x000080000e0d7984 */ /* 0x000e620000000800 */
        /* <DEDUP_REMOVED lines=17> */
.L_x_89:
[----:B------:R-:W-:Y:S05]  /*5ec0*/  BSYNC.RECONVERGENT B3 ;  /* 0x0000000000037941 */ /* 0x000fea0003800200 */
.L_x_88:
[----:B------:R-:W-:Y:S02]  /*5ed0*/  F2FP.F16.F32.PACK_AB R0, RZ, R0 ;  /* 0x00000000ff00723e */ /* 0x000fe400000000ff */
[----:B------:R-:W-:Y:S02]  /*5ee0*/  IADD3 R9, PT, PT, R9, 0x80, RZ ;  /* 0x0000008009097810 */ /* 0x000fe40007ffe0ff */
[----:B------:R-:W-:Y:S01]  /*5ef0*/  IADD3 R11, P1, PT, R2, 0x100, RZ ;  /* 0x00000100020b7810 */ /* 0x000fe20007f3e0ff */
[----:B------:R4:W-:Y:S01]  /*5f00*/  STG.E.U16 desc[UR8][R2.64+0x40], R0 ;  /* 0x0000400002007986 */ /* 0x0009e2000c101508 */
[----:B------:R-:W-:Y:S02]  /*5f10*/  ISETP.GE.AND P0, PT, R9, UR12, PT ;  /* 0x0000000c09007c0c */ /* 0x000fe4000bf06270 */
[----:B------:R-:W-:Y:S01]  /*5f20*/  IADD3 R14, PT, PT, R14, 0x200, RZ ;  /* 0x000002000e0e7810 */ /* 0x000fe20007ffe0ff */
[----:B------:R-:W-:-:S10]  /*5f30*/  IMAD.X R12, RZ, RZ, R3, P1 ;  /* 0x000000ffff0c7224 */ /* 0x000fd400008e0603 */
[----:B----4-:R-:W-:Y:S05]  /*5f40*/  @!P0 BRA `(.L_x_90) ;  /* 0xfffffff800b48947 */ /* 0x010fea000383ffff */
.L_x_73:
[----:B------:R-:W-:Y:S05]  /*5f50*/  BSYNC.RECONVERGENT B2 ;  /* 0x0000000000027941 */ /* 0x000fea0003800200 */
.L_x_72:
[----:B------:R-:W-:-:S05]  /*5f60*/  VIADD R50, R50, 0x8 ;  /* 0x0000000832327836 */ /* 0x000fca0000000000 */
[----:B------:R-:W-:-:S13]  /*5f70*/  ISETP.GE.AND P0, PT, R50, R51, PT ;  /* 0x000000333200720c */ /* 0x000fda0003f06270 */
[----:B------:R-:W-:Y:S05]  /*5f80*/  @!P0 BRA `(.L_x_91) ;  /* 0xfffffff000f08947 */ /* 0x000fea000383ffff */
[----:B------:R-:W-:Y:S05]  /*5f90*/  EXIT ;  /* 0x000000000000794d */ /* 0x000fea0003800000 */
.L_x_46:
[----:B------:R-:W-:Y:S01]  /*5fa0*/  HFMA2 R19, -RZ, RZ, 0, 1.847743988037109375e-06 ;  /* 0x0000001fff137431 */ /* 0x000fe200000001ff */
[----:B------:R-:W-:Y:S01]  /*5fb0*/  BSSY B0, `(.L_x_92) ;  /* 0x0000007000007945 */ /* 0x000fe20003800000 */
[----:B------:R-:W-:Y:S01]  /*5fc0*/  MOV R53, R22 ;  /* 0x0000001600357202 */ /* 0x000fe20000000f00 */
[----:B------:R-:W-:Y:S02]  /*5fd0*/  IMAD.MOV.U32 R20, RZ, RZ, 0x10 ;  /* 0x00000010ff147424 */ /* 0x000fe400078e00ff */
[----:B------:R-:W-:-:S07]  /*5fe0*/  IMAD.MOV.U32 R18, RZ, RZ, -0x1 ;  /* 0xffffffffff127424 */ /* 0x000fce00078e00ff */
[----:B-12---:R-:W-:Y:S05]  /*5ff0*/  WARPSYNC.COLLECTIVE R18, `(.L_x_93) ;  /* 0x0000000012087348 */ /* 0x006fea0003c00000 */
[----:B------:R3:W4:Y:S02]  /*6000*/  SHFL.DOWN P3, R21, R53, R20, R19 ;  /* 0x0800001435157389 */ /* 0x0007240000060013 */
[----:B-1234-:R-:W-:Y:S05]  /*6010*/  ENDCOLLECTIVE ;  /* 0x000000000000791b */ /* 0x01efea0003800000 */
.L_x_93:
[----:B------:R-:W-:Y:S05]  /*6020*/  BSYNC B0 ;  /* 0x0000000000007941 */ /* 0x000fea0003800000 */
.L_x_92:
[----:B------:R-:W-:Y:S01]  /*6030*/  FADD R17, R21, R22 ;  /* 0x0000001615117221 */ /* 0x000fe20000000000 */
[----:B------:R-:W-:Y:S02]  /*6040*/  HFMA2 R19, -RZ, RZ, 0, 1.847743988037109375e-06 ;  /* 0x0000001fff137431 */ /* 0x000fe400000001ff */
[----:B------:R-:W-:Y:S01]  /*6050*/  IMAD.MOV.U32 R20, RZ, RZ, 0x8 ;  /* 0x00000008ff147424 */ /* 0x000fe200078e00ff */
[----:B------:R1:W2:Y:S01]  /*6060*/  LDS.U8 R25, [R13+0x50] ;  /* 0x000050000d197984 */ /* 0x0002a20000000000 */
[----:B------:R-:W-:Y:S01]  /*6070*/  IMAD.MOV.U32 R18, RZ, RZ, -0x1 ;  /* 0xffffffffff127424 */ /* 0x000fe200078e00ff */
[----:B------:R-:W-:Y:S01]  /*6080*/  MOV R53, R17 ;  /* 0x0000001100357202 */ /* 0x000fe20000000f00 */
[----:B------:R-:W-:Y:S01]  /*6090*/  HFMA2 R30, -RZ, RZ, 0, 0 ;  /* 0x00000000ff1e7431 */ /* 0x000fe200000001ff */
[----:B------:R1:W3:Y:S01]  /*60a0*/  @!P1 LDS.U8 R23, [R13+0x70] ;  /* 0x000070000d179984 */ /* 0x0002e20000000000 */
[----:B------:R-:W-:-:S07]  /*60b0*/  IMAD.MOV.U32 R31, RZ, RZ, 0x1f ;  /* 0x0000001fff1f7424 */ /* 0x000fce00078e00ff */
[----:B-123--:R-:W-:Y:S05]  /*60c0*/  WARPSYNC.COLLECTIVE R18, `(.L_x_94) ;  /* 0x0000000012087348 */ /* 0x00efea0003c00000 */
[----:B------:R4:W1:Y:S02]  /*60d0*/  SHFL.DOWN P3, R21, R53, R20, R19 ;  /* 0x0800001435157389 */ /* 0x0008640000060013 */
[----:B-1234-:R-:W-:Y:S05]  /*60e0*/  ENDCOLLECTIVE ;  /* 0x000000000000791b */ /* 0x01efea0003800000 */
.L_x_94:
[----:B------:R1:W2:Y:S01]  /*60f0*/  @!P1 LDS.U8 R27, [R13+0xc0] ;  /* 0x0000c0000d1b9984 */ /* 0x0002a20000000000 */
[----:B------:R-:W-:Y:S02]  /*6100*/  IMAD.MOV.U32 R20, RZ, RZ, 0x4 ;  /* 0x00000004ff147424 */ /* 0x000fe400078e00ff */
[----:B------:R-:W-:-:S05]  /*6110*/  FADD R22, R17, R21 ;  /* 0x0000001511167221 */ /* 0x000fca0000000000 */
[----:B------:R-:W-:Y:S02]  /*6120*/  MOV R53, R22 ;  /* 0x0000001600357202 */ /* 0x000fe40000000f00 */
[----:B-1----:R-:W-:-:S07]  /*6130*/  LEA R24, R25, R48, 0x2 ;  /* 0x0000003019187211 */ /* 0x002fce00078e10ff */
[----:B--2---:R-:W-:Y:S05]  /*6140*/  WARPSYNC.COLLECTIVE R18, `(.L_x_95) ;  /* 0x0000000012087348 */ /* 0x004fea0003c00000 */
[----:B------:R1:W3:Y:S02]  /*6150*/  SHFL.DOWN P3, R21, R53, R20, R19 ;  /* 0x0800001435157389 */ /* 0x0002e40000060013 */
[----:B-123--:R-:W-:Y:S05]  /*6160*/  ENDCOLLECTIVE ;  /* 0x000000000000791b */ /* 0x00efea0003800000 */
.L_x_95:
[----:B------:R-:W-:Y:S01]  /*6170*/  @!P1 IMAD R23, R23, 0x4, R48 ;  /* 0x0000000417179824 */ /* 0x000fe200078e0230 */
[----:B------:R1:W2:Y:S05]  /*6180*/  LDS R25, [R24] ;  /* 0x0000000018197984 */ /* 0x0002aa0000000800 */
[----:B------:R-:W3:Y:S01]  /*6190*/  @!P1 LDS R23, [R23] ;  /* 0x0000000017179984 */ /* 0x000ee20000000800 */
[----:B------:R-:W-:Y:S01]  /*61a0*/  @!P1 LEA R27, R27, R48, 0x2 ;  /* 0x000000301b1b9211 */ /* 0x000fe200078e10ff */
[----:B------:R-:W-:-:S05]  /*61b0*/  IMAD.MOV.U32 R20, RZ, RZ, 0x2 ;  /* 0x00000002ff147424 */ /* 0x000fca00078e00ff */
[----:B------:R-:W4:Y:S01]  /*61c0*/  @!P1 LDS R27, [R27] ;  /* 0x000000001b1b9984 */ /* 0x000f220000000800 */
[----:B------:R-:W-:-:S05]  /*61d0*/  FADD R17, R22, R21 ;  /* 0x0000001516117221 */ /* 0x000fca0000000000 */
[----:B-1----:R-:W-:-:S07]  /*61e0*/  MOV R53, R17 ;  /* 0x0000001100357202 */ /* 0x002fce0000000f00 */
[----:B--234-:R-:W-:Y:S05]  /*61f0*/  WARPSYNC.COLLECTIVE R18, `(.L_x_96) ;  /* 0x0000000012087348 */ /* 0x01cfea0003c00000 */
[----:B------:R1:W1:Y:S02]  /*6200*/  SHFL.DOWN P3, R21, R53, R20, R19 ;  /* 0x0800001435157389 */ /* 0x0002640000060013 */
[----:B-1234-:R-:W-:Y:S05]  /*6210*/  ENDCOLLECTIVE ;  /* 0x000000000000791b */ /* 0x01efea0003800000 */
.L_x_96:
[----:B------:R-:W-:Y:S01]  /*6220*/  FMUL R28, R14, R25 ;  /* 0x000000190e1c7220 */ /* 0x000fe20000400000 */
[----:B------:R-:W-:-:S03]  /*6230*/  IMAD.MOV.U32 R20, RZ, RZ, 0x1 ;  /* 0x00000001ff147424 */ /* 0x000fc600078e00ff */
[----:B------:R-:W-:-:S05]  /*6240*/  @!P1 FFMA R25, R23, R11, R28 ;  /* 0x0000000b17199223 */ /* 0x000fca000000001c */
[----:B------:R-:W-:Y:S01]  /*6250*/  @!P1 MOV R28, R25 ;  /* 0x00000019001c9202 */ /* 0x000fe20000000f00 */
[----:B------:R-:W-:-:S05]  /*6260*/  FADD R22, R17, R21 ;  /* 0x0000001511167221 */ /* 0x000fca0000000000 */
[----:B------:R-:W-:-:S07]  /*6270*/  MOV R53, R22 ;  /* 0x0000001600357202 */ /* 0x000fce0000000f00 */
[----:B------:R-:W-:Y:S05]  /*6280*/  WARPSYNC.COLLECTIVE R18, `(.L_x_97) ;  /* 0x0000000012087348 */ /* 0x000fea0003c00000 */
[----:B------:R1:W2:Y:S02]  /*6290*/  SHFL.DOWN P3, R21, R53, R20, R19 ;  /* 0x0800001435157389 */ /* 0x0002a40000060013 */
[----:B-12---:R-:W-:Y:S05]  /*62a0*/  ENDCOLLECTIVE ;  /* 0x000000000000791b */ /* 0x006fea0003800000 */
.L_x_97:
[----:B------:R-:W-:Y:S02]  /*62b0*/  HFMA2 R20, -RZ, RZ, 0, 9.5367431640625e-07 ;  /* 0x00000010ff147431 */ /* 0x000fe400000001ff */
[----:B------:R-:W-:Y:S02]  /*62c0*/  IMAD.MOV.U32 R53, RZ, RZ, R28 ;  /* 0x000000ffff357224 */ /* 0x000fe400078e001c */
[----:B------:R-:W-:-:S04]  /*62d0*/  FADD R21, R22, R21 ;  /* 0x0000001516157221 */ /* 0x000fc80000000000 */
[----:B------:R-:W-:-:S04]  /*62e0*/  @!P0 FMUL R21, R21, R12 ;  /* 0x0000000c15158220 */ /* 0x000fc80000400000 */
[----:B------:R-:W-:-:S07]  /*62f0*/  IMAD.MOV.U32 R29, RZ, RZ, R21 ;  /* 0x000000ffff1d7224 */ /* 0x000fce00078e0015 */
[----:B------:R-:W-:Y:S05]  /*6300*/  WARPSYNC.COLLECTIVE R18, `(.L_x_98) ;  /* 0x0000000012087348 */ /* 0x000fea0003c00000 */
[----:B------:R1:W2:Y:S02]  /*6310*/  SHFL.IDX P3, R21, R29, R30, R31 ;  /* 0x0000001e1d157389 */ /* 0x0002a4000006001f */
[----:B-12---:R-:W-:Y:S05]  /*6320*/  ENDCOLLECTIVE ;  /* 0x000000000000791b */ /* 0x006fea0003800000 */
.L_x_98:
[----:B------:R1:W2:Y:S01]  /*6330*/  LDS.U8 R29, [R13+0xa0] ;  /* 0x0000a0000d1d7984 */ /* 0x0002a20000000000 */
[----:B------:R-:W-:-:S07]  /*6340*/  MOV R17, R21 ;  /* 0x0000001500117202 */ /* 0x000fce0000000f00 */
[----:B-12---:R-:W-:Y:S05]  /*6350*/  WARPSYNC.COLLECTIVE R18, `(.L_x_99) ;  /* 0x0000000012087348 */ /* 0x006fea0003c00000 */
[----:B------:R3:W4:Y:S02]  /*6360*/  SHFL.DOWN P3, R21, R53, R20, R19 ;  /* 0x0800001435157389 */ /* 0x0007240000060013 */
[----:B-1234-:R-:W-:Y:S05]  /*6370*/  ENDCOLLECTIVE ;  /* 0x000000000000791b */ /* 0x01efea0003800000 */
.L_x_99:
[----:B------:R-:W-:Y:S02]  /*6380*/  IMAD.MOV.U32 R20, RZ, RZ, 0x8 ;  /* 0x00000008ff147424 */ /* 0x000fe400078e00ff */
[----:B------:R-:W-:Y:S02]  /*6390*/  IMAD R29, R29, 0x4, R48 ;  /* 0x000000041d1d7824 */ /* 0x000fe400078e0230 */
[----:B------:R-:W-:-:S04]  /*63a0*/  IMAD.MOV.U32 R23, RZ, RZ, R21 ;  /* 0x000000ffff177224 */ /* 0x000fc800078e0015 */
[----:B------:R-:W1:Y:S01]  /*63b0*/  LDS R29, [R29] ;  /* 0x000000001d1d7984 */ /* 0x000e620000000800 */
[----:B------:R-:W-:-:S05]  /*63c0*/  FADD R23, R23, R28 ;  /* 0x0000001c17177221 */ /* 0x000fca0000000000 */
[----:B------:R-:W-:-:S07]  /*63d0*/  MOV R53, R23 ;  /* 0x0000001700357202 */ /* 0x000fce0000000f00 */
[----:B-1----:R-:W-:Y:S05]  /*63e0*/  WARPSYNC.COLLECTIVE R18, `(.L_x_100) ;  /* 0x0000000012087348 */ /* 0x002fea0003c00000 */
[----:B------:R2:W3:Y:S02]  /*63f0*/  SHFL.DOWN P3, R21, R53, R20, R19 ;  /* 0x0800001435157389 */ /* 0x0004e40000060013 */
[----:B-123--:R-:W-:Y:S05]  /*6400*/  ENDCOLLECTIVE ;  /* 0x000000000000791b */ /* 0x00efea0003800000 */
.L_x_100:
[----:B------:R-:W-:Y:S01]  /*6410*/  HFMA2 R20, -RZ, RZ, 0, 2.384185791015625e-07 ;  /* 0x00000004ff147431 */ /* 0x000fe200000001ff */
[----:B------:R-:W-:-:S05]  /*6420*/  MOV R30, R21 ;  /* 0x00000015001e7202 */ /* 0x000fca0000000f00 */
[----:B------:R-:W-:-:S04]  /*6430*/  FADD R30, R23, R30 ;  /* 0x0000001e171e7221 */ /* 0x000fc80000000000 */
[----:B------:R-:W-:-:S07]  /*6440*/  IMAD.MOV.U32 R53, RZ, RZ, R30 ;  /* 0x000000ffff357224 */ /* 0x000fce00078e001e */
[----:B------:R-:W-:Y:S05]  /*6450*/  WARPSYNC.COLLECTIVE R18, `(.L_x_101) ;  /* 0x0000000012087348 */ /* 0x000fea0003c00000 */
[----:B------:R1:W2:Y:S02]  /*6460*/  SHFL.DOWN P3, R21, R53, R20, R19 ;  /* 0x0800001435157389 */ /* 0x0002a40000060013 */
[----:B-12---:R-:W-:Y:S05]  /*6470*/  ENDCOLLECTIVE ;  /* 0x000000000000791b */ /* 0x006fea0003800000 */
.L_x_101:
[----:B------:R-:W-:Y:S02]  /*6480*/  IMAD.MOV.U32 R20, RZ, RZ, 0x2 ;  /* 0x00000002ff147424 */ /* 0x000fe400078e00ff */
[----:B------:R-:W-:-:S04]  /*6490*/  IMAD.MOV.U32 R25, RZ, RZ, R21 ;  /* 0x000000ffff197224 */ /* 0x000fc800078e0015 */
[----:B------:R-:W-:Y:S01]  /*64a0*/  FADD R25, R30, R25 ;  /* 0x000000191e197221 */ /* 0x000fe20000000000 */
[----:B------:R-:W-:-:S04]  /*64b0*/  HFMA2 R30, -RZ, RZ, 0, 0 ;  /* 0x00000000ff1e7431 */ /* 0x000fc800000001ff */
[----:B------:R-:W-:-:S07]  /*64c0*/  MOV R53, R25 ;  /* 0x0000001900357202 */ /* 0x000fce0000000f00 */
[----:B------:R-:W-:Y:S05]  /*64d0*/  WARPSYNC.COLLECTIVE R18, `(.L_x_102) ;  /* 0x0000000012087348 */ /* 0x000fea0003c00000 */
[----:B------:R1:W2:Y:S02]  /*64e0*/  SHFL.DOWN P3, R21, R53, R20, R19 ;  /* 0x0800001435157389 */ /* 0x0002a40000060013 */
[----:B-12---:R-:W-:Y:S05]  /*64f0*/  ENDCOLLECTIVE ;  /* 0x000000000000791b */ /* 0x006fea0003800000 */
.L_x_102:
[----:B------:R-:W-:Y:S01]  /*6500*/  HFMA2 R20, -RZ, RZ, 0, 5.9604644775390625e-08 ;  /* 0x00000001ff147431 */ /* 0x000fe200000001ff */
[----:B------:R-:W-:-:S05]  /*6510*/  MOV R24, R21 ;  /* 0x0000001500187202 */ /* 0x000fca0000000f00 */
[----:B------:R-:W-:Y:S01]  /*6520*/  FADD R23, R25, R24 ;  /* 0x0000001819177221 */ /* 0x000fe20000000000 */
[----:B------:R-:W-:-:S03]  /*6530*/  FMUL R24, R14, R29 ;  /* 0x0000001d0e187220 */ /* 0x000fc60000400000 */
[----:B------:R-:W-:-:S07]  /*6540*/  IMAD.MOV.U32 R53, RZ, RZ, R23 ;  /* 0x000000ffff357224 */ /* 0x000fce00078e0017 */
[----:B------:R-:W-:Y:S05]  /*6550*/  WARPSYNC.COLLECTIVE R18, `(.L_x_103) ;  /* 0x0000000012087348 */ /* 0x000fea0003c00000 */
[----:B------:R1:W2:Y:S02]  /*6560*/  SHFL.DOWN P3, R21, R53, R20, R19 ;  /* 0x0800001435157389 */ /* 0x0002a40000060013 */
[----:B-12---:R-:W-:Y:S05]  /*6570*/  ENDCOLLECTIVE ;  /* 0x000000000000791b */ /* 0x006fea0003800000 */
.L_x_103:
[----:B------:R-:W-:Y:S02]  /*6580*/  IMAD.MOV.U32 R20, RZ, RZ, 0x10 ;  /* 0x00000010ff147424 */ /* 0x000fe400078e00ff */
[----:B------:R-:W-:Y:S02]  /*6590*/  IMAD.MOV.U32 R26, RZ, RZ, R21 ;  /* 0x000000ffff1a7224 */ /* 0x000fe400078e0015 */
[----:B------:R-:W-:Y:S02]  /*65a0*/  @!P1 FFMA R21, R27, R11, R24 ;  /* 0x0000000b1b159223 */ /* 0x000fe40000000018 */
[----:B------:R-:W-:-:S03]  /*65b0*/  FADD R25, R23, R26 ;  /* 0x0000001a17197221 */ /* 0x000fc60000000000 */
[----:B------:R-:W-:Y:S01]  /*65c0*/  @!P1 MOV R24, R21 ;  /* 0x0000001500189202 */ /* 0x000fe20000000f00 */
[----:B------:R1:W2:Y:S01]  /*65d0*/  LDS.U8 R23, [R13+0xf0] ;  /* 0x0000f0000d177984 */ /* 0x0002a20000000000 */
[----:B------:R-:W-:Y:S02]  /*65e0*/  @!P0 FMUL R25, R25, R12 ;  /* 0x0000000c19198220 */ /* 0x000fe40000400000 */
[----:B------:R-:W-:Y:S02]  /*65f0*/  MOV R53, R24 ;  /* 0x0000001800357202 */ /* 0x000fe40000000f00 */
[----:B------:R-:W-:-:S07]  /*6600*/  IMAD.MOV.U32 R29, RZ, RZ, R25 ;  /* 0x000000ffff1d7224 */ /* 0x000fce00078e0019 */
[----:B-12---:R-:W-:Y:S05]  /*6610*/  WARPSYNC.COLLECTIVE R18, `(.L_x_104) ;  /* 0x0000000012087348 */ /* 0x006fea0003c00000 */
[----:B------:R3:W4:Y:S02]  /*6620*/  SHFL.IDX P3, R21, R29, R30, R31 ;  /* 0x0000001e1d157389 */ /* 0x000724000006001f */
[----:B-1234-:R-:W-:Y:S05]  /*6630*/  ENDCOLLECTIVE ;  /* 0x000000000000791b */ /* 0x01efea0003800000 */
.L_x_104:
[----:B------:R-:W-:-:S07]  /*6640*/  IMAD.MOV.U32 R22, RZ, RZ, R21 ;  /* 0x000000ffff167224 */ /* 0x000fce00078e0015 */
[----:B------:R-:W-:Y:S05]  /*6650*/  WARPSYNC.COLLECTIVE R18, `(.L_x_105) ;  /* 0x0000000012087348 */ /* 0x000fea0003c00000 */
[----:B------:R1:W2:Y:S02]  /*6660*/  SHFL.DOWN P3, R21, R53, R20, R19 ;  /* 0x0800001435157389 */ /* 0x0002a40000060013 */
[----:B-12---:R-:W-:Y:S05]  /*6670*/  ENDCOLLECTIVE ;  /* 0x000000000000791b */ /* 0x006fea0003800000 */
.L_x_105:
[----:B------:R-:W-:-:S06]  /*6680*/  LEA R23, R23, R48, 0x2 ;  /* 0x0000003017177211 */ /* 0x000fcc00078e10ff */
[----:B------:R-:W1:Y:S01]  /*6690*/  LDS R23, [R23] ;  /* 0x0000000017177984 */ /* 0x000e620000000800 */
[----:B------:R-:W-:Y:S01]  /*66a0*/  HFMA2 R20, -RZ, RZ, 0, 4.76837158203125e-07 ;  /* 0x00000008ff147431 */ /* 0x000fe200000001ff */
[----:B------:R-:W-:-:S05]  /*66b0*/  MOV R25, R21 ;  /* 0x0000001500197202 */ /* 0x000fca0000000f00 */
[----:B------:R-:W-:Y:S02]  /*66c0*/  FADD R27, R25, R24 ;  /* 0x00000018191b7221 */ /* 0x000fe40000000000 */
[----:B------:R2:W3:Y:S02]  /*66d0*/  @!P1 LDS.U8 R25, [R13+0x110] ;  /* 0x000110000d199984 */ /* 0x0004e40000000000 */
[----:B------:R-:W-:-:S07]  /*66e0*/  IMAD.MOV.U32 R53, RZ, RZ, R27 ;  /* 0x000000ffff357224 */ /* 0x000fce00078e001b */
[----:B-123--:R-:W-:Y:S05]  /*66f0*/  WARPSYNC.COLLECTIVE R18, `(.L_x_106) ;  /* 0x0000000012087348 */ /* 0x00efea0003c00000 */
[----:B------:R4:W1:Y:S02]  /*6700*/  SHFL.DOWN P3, R21, R53, R20, R19 ;  /* 0x0800001435157389 */ /* 0x0008640000060013 */
[----:B-1234-:R-:W-:Y:S05]  /*6710*/  ENDCOLLECTIVE ;  /* 0x000000000000791b */ /* 0x01efea0003800000 */
.L_x_106:
[----:B------:R-:W-:Y:S02]  /*6720*/  IMAD.MOV.U32 R20, RZ, RZ, 0x4 ;  /* 0x00000004ff147424 */ /* 0x000fe400078e00ff */
[----:B------:R-:W-:-:S04]  /*6730*/  IMAD.MOV.U32 R28, RZ, RZ, R21 ;  /* 0x000000ffff1c7224 */ /* 0x000fc800078e0015 */
[----:B------:R-:W-:-:S05]  /*6740*/  FADD R28, R27, R28 ;  /* 0x0000001c1b1c7221 */ /* 0x000fca0000000000 */
[----:B------:R-:W-:Y:S01]  /*6750*/  MOV R53, R28 ;  /* 0x0000001c00357202 */ /* 0x000fe20000000f00 */
[----:B------:R-:W-:-:S07]  /*6760*/  @!P1 IMAD R30, R25, 0x4, R48 ;  /* 0x00000004191e9824 */ /* 0x000fce00078e0230 */
[----:B------:R-:W-:Y:S05]  /*6770*/  WARPSYNC.COLLECTIVE R18, `(.L_x_107) ;  /* 0x0000000012087348 */ /* 0x000fea0003c00000 */
[----:B------:R1:W2:Y:S02]  /*6780*/  SHFL.DOWN P3, R21, R53, R20, R19 ;  /* 0x0800001435157389 */ /* 0x0002a40000060013 */
[----:B-12---:R-:W-:Y:S05]  /*6790*/  ENDCOLLECTIVE ;  /* 0x000000000000791b */ /* 0x006fea0003800000 */
.L_x_107:
[----:B------:R1:W2:Y:S02]  /*67a0*/  @!P1 LDS R31, [R30] ;  /* 0x000000001e1f9984 */ /* 0x0002a40000000800 */
[----:B-1----:R-:W-:Y:S02]  /*67b0*/  IMAD.MOV.U32 R30, RZ, RZ, RZ ;  /* 0x000000ffff1e7224 */ /* 0x002fe400078e00ff */
[----:B------:R-:W-:Y:S01]  /*67c0*/  HFMA2 R20, -RZ, RZ, 0, 1.1920928955078125e-07 ;  /* 0x00000002ff147431 */ /* 0x000fe200000001ff */
[----:B------:R-:W-:-:S05]  /*67d0*/  MOV R29, R21 ;  /* 0x00000015001d7202 */ /* 0x000fca0000000f00 */
[----:B------:R-:W-:-:S04]  /*67e0*/  FADD R29, R28, R29 ;  /* 0x0000001d1c1d7221 */ /* 0x000fc80000000000 */
[----:B------:R-:W-:-:S07]  /*67f0*/  IMAD.MOV.U32 R53, RZ, RZ, R29 ;  /* 0x000000ffff357224 */ /* 0x000fce00078e001d */
[----:B--2---:R-:W-:Y:S05]  /*6800*/  WARPSYNC.COLLECTIVE R18, `(.L_x_108) ;  /* 0x0000000012087348 */ /* 0x004fea0003c00000 */
[----:B------:R1:W3:Y:S02]  /*6810*/  SHFL.DOWN P3, R21, R53, R20, R19 ;  /* 0x0800001435157389 */ /* 0x0002e40000060013 */
[----:B-123--:R-:W-:Y:S05]  /*6820*/  ENDCOLLECTIVE ;  /* 0x000000000000791b */ /* 0x00efea0003800000 */
.L_x_108:
[----:B------:R-:W-:Y:S02]  /*6830*/  IMAD.MOV.U32 R20, RZ, RZ, 0x1 ;  /* 0x00000001ff147424 */ /* 0x000fe400078e00ff */
[----:B------:R-:W-:-:S04]  /*6840*/  IMAD.MOV.U32 R26, RZ, RZ, R21 ;  /* 0x000000ffff1a7224 */ /* 0x000fc800078e0015 */
[----:B------:R-:W-:Y:S01]  /*6850*/  FADD R13, R29, R26 ;  /* 0x0000001a1d0d7221 */ /* 0x000fe20000000000 */
[----:B------:R-:W-:-:S04]  /*6860*/  FMUL R26, R14, R23 ;  /* 0x000000170e1a7220 */ /* 0x000fc80000400000 */
[----:B------:R-:W-:Y:S01]  /*6870*/  MOV R53, R13 ;  /* 0x0000000d00357202 */ /* 0x000fe20000000f00 */
[----:B------:R-:W-:-:S07]  /*6880*/  @!P1 FFMA R31, R31, R11, R26 ;  /* 0x0000000b1f1f9223 */ /* 0x000fce000000001a */
[----:B------:R-:W-:Y:S05]  /*6890*/  WARPSYNC.COLLECTIVE R18, `(.L_x_109) ;  /* 0x0000000012087348 */ /* 0x000fea0003c00000 */
[----:B------:R1:W2:Y:S02]  /*68a0*/  SHFL.DOWN P3, R21, R53, R20, R19 ;  /* 0x0800001435157389 */ /* 0x0002a40000060013 */
[----:B-12---:R-:W-:Y:S05]  /*68b0*/  ENDCOLLECTIVE ;  /* 0x000000000000791b */ /* 0x006fea0003800000 */
.L_x_109:
[----:B------:R-:W-:Y:S02]  /*68c0*/  @!P1 IMAD.MOV.U32 R26, RZ, RZ, R31 ;  /* 0x000000ffff1a9224 */ /* 0x000fe400078e001f */
[----:B------:R-:W-:-:S03]  /*68d0*/  HFMA2 R31, -RZ, RZ, 0, 1.847743988037109375e-06 ;  /* 0x0000001fff1f7431 */ /* 0x000fc600000001ff */
[----:B------:R-:W-:Y:S01]  /*68e0*/  MOV R53, R26 ;  /* 0x0000001a00357202 */ /* 0x000fe20000000f00 */
[----:B------:R-:W-:Y:S01]  /*68f0*/  IMAD.MOV.U32 R20, RZ, RZ, 0x10 ;  /* 0x00000010ff147424 */ /* 0x000fe200078e00ff */
[----:B------:R-:W-:-:S05]  /*6900*/  MOV R24, R21 ;  /* 0x0000001500187202 */ /* 0x000fca0000000f00 */
[----:B------:R-:W-:-:S04]  /*6910*/  FADD R27, R13, R24 ;  /* 0x000000180d1b7221 */ /* 0x000fc80000000000 */
[----:B------:R-:W-:-:S05]  /*6920*/  @!P0 FMUL R27, R27, R12 ;  /* 0x0000000c1b1b8220 */ /* 0x000fca0000400000 */
[----:B------:R-:W-:-:S07]  /*6930*/  MOV R29, R27 ;  /* 0x0000001b001d7202 */ /* 0x000fce0000000f00 */
[----:B------:R-:W-:Y:S05]  /*6940*/  WARPSYNC.COLLECTIVE R18, `(.L_x_110) ;  /* 0x0000000012087348 */ /* 0x000fea0003c00000 */
[----:B------:R1:W2:Y:S02]  /*6950*/  SHFL.IDX P3, R21, R29, R30, R31 ;  /* 0x0000001e1d157389 */ /* 0x0002a4000006001f */
[----:B-12---:R-:W-:Y:S05]  /*6960*/  ENDCOLLECTIVE ;  /* 0x000000000000791b */ /* 0x006fea0003800000 */
.L_x_110:
[----:B------:R-:W-:-:S07]  /*6970*/  IMAD.MOV.U32 R24, RZ, RZ, R21 ;  /* 0x000000ffff187224 */ /* 0x000fce00078e0015 */
[----:B------:R-:W-:Y:S05]  /*6980*/  WARPSYNC.COLLECTIVE R18, `(.L_x_111) ;  /* 0x0000000012087348 */ /* 0x000fea0003c00000 */
[----:B------:R1:W2:Y:S02]  /*6990*/  SHFL.DOWN P3, R21, R53, R20, R19 ;  /* 0x0800001435157389 */ /* 0x0002a40000060013 */
[----:B-12---:R-:W-:Y:S05]  /*69a0*/  ENDCOLLECTIVE ;  /* 0x000000000000791b */ /* 0x006fea0003800000 */
.L_x_111:
[----:B------:R-:W-:Y:S01]  /*69b0*/  HFMA2 R20, -RZ, RZ, 0, 4.76837158203125e-07 ;  /* 0x00000008ff147431 */ /* 0x000fe200000001ff */
[----:B------:R-:W-:-:S05]  /*69c0*/  MOV R13, R21 ;  /* 0x00000015000d7202 */ /* 0x000fca0000000f00 */
[----:B------:R-:W-:-:S04]  /*69d0*/  FADD R13, R13, R26 ;  /* 0x0000001a0d0d7221 */ /* 0x000fc80000000000 */
[----:B------:R-:W-:-:S07]  /*69e0*/  IMAD.MOV.U32 R53, RZ, RZ, R13 ;  /* 0x000000ffff357224 */ /* 0x000fce00078e000d */
[----:B------:R-:W-:Y:S05]  /*69f0*/  WARPSYNC.COLLECTIVE R18, `(.L_x_112) ;  /* 0x0000000012087348 */ /* 0x000fea0003c00000 */
[----:B------:R1:W2:Y:S02]  /*6a00*/  SHFL.DOWN P3, R21, R53, R20, R19 ;  /* 0x0800001435157389 */ /* 0x0002a40000060013 */
[----:B-12---:R-:W-:Y:S05]  /*6a10*/  ENDCOLLECTIVE ;  /* 0x000000000000791b */ /* 0x006fea0003800000 */
.L_x_112:
[----:B------:R-:W-:Y:S02]  /*6a20*/  IMAD.MOV.U32 R20, RZ, RZ, 0x4 ;  /* 0x00000004ff147424 */ /* 0x000fe400078e00ff */
[----:B------:R-:W-:-:S04]  /*6a30*/  IMAD.MOV.U32 R42, RZ, RZ, R21 ;  /* 0x000000ffff2a7224 */ /* 0x000fc800078e0015 */
[----:B------:R-:W-:Y:S01]  /*6a40*/  FADD R42, R13, R42 ;  /* 0x0000002a0d2a7221 */ /* 0x000fe20000000000 */
[----:B------:R-:W-:-:S04]  /*6a50*/  IMAD R13, R16, 0x4, R1 ;  /* 0x00000004100d7824 */ /* 0x000fc800078e0201 */
[----:B------:R-:W-:Y:S01]  /*6a60*/  MOV R53, R42 ;  /* 0x0000002a00357202 */ /* 0x000fe20000000f00 */
[----:B------:R1:W-:Y:S06]  /*6a70*/  STL [R13], R17 ;  /* 0x000000110d007387 */ /* 0x0003ec0000100800 */
[----:B-1----:R-:W-:Y:S05]  /*6a80*/  WARPSYNC.COLLECTIVE R18, `(.L_x_113) ;  /* 0x0000000012087348 */ /* 0x002fea0003c00000 */
[----:B------:R2:W3:Y:S02]  /*6a90*/  SHFL.DOWN P3, R21, R53, R20, R19 ;  /* 0x0800001435157389 */ /* 0x0004e40000060013 */
[----:B-123--:R-:W-:Y:S05]  /*6aa0*/  ENDCOLLECTIVE ;  /* 0x000000000000791b */ /* 0x00efea0003800000 */
.L_x_113:
[----:B------:R1:W-:Y:S04]  /*6ab0*/  STL [R13+0x4], R22 ;  /* 0x000004160d007387 */ /* 0x0003e80000100800 */
[----:B------:R1:W-:Y:S01]  /*6ac0*/  STL [R13+0x8], R24 ;  /* 0x000008180d007387 */ /* 0x0003e20000100800 */
[----:B------:R-:W-:Y:S01]  /*6ad0*/  HFMA2 R20, -RZ, RZ, 0, 1.1920928955078125e-07 ;  /* 0x00000002ff147431 */ /* 0x000fe200000001ff */
[----:B------:R-:W-:-:S05]  /*6ae0*/  MOV R23, R21 ;  /* 0x0000001500177202 */ /* 0x000fca0000000f00 */
[----:B------:R-:W-:-:S04]  /*6af0*/  FADD R31, R42, R23 ;  /* 0x000000172a1f7221 */ /* 0x000fc80000000000 */
[----:B-1----:R-:W-:-:S07]  /*6b00*/  IMAD.MOV.U32 R53, RZ, RZ, R31 ;  /* 0x000000ffff357224 */ /* 0x002fce00078e001f */
[----:B------:R-:W-:Y:S05]  /*6b10*/  WARPSYNC.COLLECTIVE R18, `(.L_x_114) ;  /* 0x0000000012087348 */ /* 0x000fea0003c00000 */
[----:B------:R1:W2:Y:S02]  /*6b20*/  SHFL.DOWN P3, R21, R53, R20, R19 ;  /* 0x0800001435157389 */ /* 0x0002a40000060013 */
[----:B-12---:R-:W-:Y:S05]  /*6b30*/  ENDCOLLECTIVE ;  /* 0x000000000000791b */ /* 0x006fea0003800000 */
.L_x_114:
[----:B------:R-:W-:Y:S02]  /*6b40*/  IMAD.MOV.U32 R20, RZ, RZ, 0x1 ;  /* 0x00000001ff147424 */ /* 0x000fe400078e00ff */
[----:B------:R-:W-:-:S04]  /*6b50*/  IMAD.MOV.U32 R28, RZ, RZ, R21 ;  /* 0x000000ffff1c7224 */ /* 0x000fc800078e0015 */
[----:B------:R-:W-:Y:S01]  /*6b60*/  FADD R28, R31, R28 ;  /* 0x0000001c1f1c7221 */ /* 0x000fe20000000000 */
[----:B------:R-:W-:-:S04]  /*6b70*/  HFMA2 R31, -RZ, RZ, 0, 1.847743988037109375e-06 ;  /* 0x0000001fff1f7431 */ /* 0x000fc800000001ff */
[----:B------:R-:W-:-:S07]  /*6b80*/  MOV R53, R28 ;  /* 0x0000001c00357202 */ /* 0x000fce0000000f00 */
[----:B------:R-:W-:Y:S05]  /*6b90*/  WARPSYNC.COLLECTIVE R18, `(.L_x_115) ;  /* 0x0000000012087348 */ /* 0x000fea0003c00000 */
[----:B------:R1:W2:Y:S02]  /*6ba0*/  SHFL.DOWN P3, R21, R53, R20, R19 ;  /* 0x0800001435157389 */ /* 0x0002a40000060013 */
[----:B-12---:R-:W-:Y:S05]  /*6bb0*/  ENDCOLLECTIVE ;  /* 0x000000000000791b */ /* 0x006fea0003800000 */
.L_x_115:
[----:B------:R-:W-:-:S05]  /*6bc0*/  MOV R29, R21 ;  /* 0x00000015001d7202 */ /* 0x000fca0000000f00 */
[----:B------:R-:W-:-:S04]  /*6bd0*/  FADD R29, R28, R29 ;  /* 0x0000001d1c1d7221 */ /* 0x000fc80000000000 */
[----:B------:R-:W-:-:S07]  /*6be0*/  @!P0 FMUL R29, R29, R12 ;  /* 0x0000000c1d1d8220 */ /* 0x000fce0000400000 */
[----:B------:R-:W-:Y:S05]  /*6bf0*/  WARPSYNC.COLLECTIVE R18, `(.L_x_116) ;  /* 0x0000000012087348 */ /* 0x000fea0003c00000 */
[----:B------:R1:W2:Y:S02]  /*6c00*/  SHFL.IDX P3, R21, R29, R30, R31 ;  /* 0x0000001e1d157389 */ /* 0x0002a4000006001f */
[----:B-12---:R-:W-:Y:S05]  /*6c10*/  ENDCOLLECTIVE ;  /* 0x000000000000791b */ /* 0x006fea0003800000 */
.L_x_116:
[----:B------:R-:W-:Y:S01]  /*6c20*/  IMAD.MOV.U32 R20, RZ, RZ, R21 ;  /* 0x000000ffff147224 */ /* 0x000fe200078e0015 */
[----:B------:R-:W-:Y:S06]  /*6c30*/  BRA `(.L_x_117) ;  /* 0xffffffc400707947 */ /* 0x000fec000383ffff */
.L_x_48:
[----:B------:R-:W-:Y:S01]  /*6c40*/  HFMA2 R19, -RZ, RZ, 0, 1.847743988037109375e-06 ;  /* 0x0000001fff137431 */ /* 0x000fe200000001ff */
[----:B------:R-:W-:Y:S01]  /*6c50*/  BSSY B0, `(.L_x_118) ;  /* 0x0000007000007945 */ /* 0x000fe20003800000 */
[----:B------:R-:W-:Y:S01]  /*6c60*/  MOV R53, R22 ;  /* 0x0000001600357202 */ /* 0x000fe20000000f00 */
[----:B------:R-:W-:Y:S02]  /*6c70*/  IMAD.MOV.U32 R20, RZ, RZ, 0x10 ;  /* 0x00000010ff147424 */ /* 0x000fe400078e00ff */
[----:B------:R-:W-:-:S07]  /*6c80*/  IMAD.MOV.U32 R18, RZ, RZ, -0x1 ;  /* 0xffffffffff127424 */ /* 0x000fce00078e00ff */
[----:B------:R-:W-:Y:S05]  /*6c90*/  WARPSYNC.COLLECTIVE R18, `(.L_x_119) ;  /* 0x0000000012087348 */ /* 0x000fea0003c00000 */
[----:B------:R1:W2:Y:S02]  /*6ca0*/  SHFL.DOWN P3, R21, R53, R20, R19 ;  /* 0x0800001435157389 */ /* 0x0002a40000060013 */
[----:B-12---:R-:W-:Y:S05]  /*6cb0*/  ENDCOLLECTIVE ;  /* 0x000000000000791b */ /* 0x006fea0003800000 */
.L_x_119:
[----:B------:R-:W-:Y:S05]  /*6cc0*/  BSYNC B0 ;  /* 0x0000000000007941 */ /* 0x000fea0003800000 */
.L_x_118:
[----:B------:R-:W-:Y:S01]  /*6cd0*/  FADD R17, R21, R22 ;  /* 0x0000001615117221 */ /* 0x000fe20000000000 */
[----:B------:R-:W-:Y:S02]  /*6ce0*/  HFMA2 R20, -RZ, RZ, 0, 4.76837158203125e-07 ;  /* 0x00000008ff147431 */ /* 0x000fe400000001ff */
[----:B------:R-:W-:Y:S01]  /*6cf0*/  IMAD.MOV.U32 R19, RZ, RZ, 0x1f ;  /* 0x0000001fff137424 */ /* 0x000fe200078e00ff */
[----:B------:R-:W-:Y:S01]  /*6d00*/  MOV R18, 0xffffffff ;  /* 0xffffffff00127802 */ /* 0x000fe20000000f00 */
[----:B------:R-:W1:Y:S01]  /*6d10*/  LDC R13, c[0x0][0x3c8] ;  /* 0x0000f200ff0d7b82 */ /* 0x000e620000000800 */
[----:B------:R-:W-:Y:S01]  /*6d20*/  MOV R53, R17 ;  /* 0x0000001100357202 */ /* 0x000fe20000000f00 */
[----:B------:R-:W-:Y:S02]  /*6d30*/  HFMA2 R31, -RZ, RZ, 0, 1.847743988037109375e-06 ;  /* 0x0000001fff1f7431 */ /* 0x000fe400000001ff */
[----:B------:R-:W-:-:S07]  /*6d40*/  IMAD.MOV.U32 R30, RZ, RZ, RZ ;  /* 0x000000ffff1e7224 */ /* 0x000fce00078e00ff */
[----:B-1----:R-:W-:Y:S05]  /*6d50*/  WARPSYNC.COLLECTIVE R18, `(.L_x_120) ;  /* 0x0000000012087348 */ /* 0x002fea0003c00000 */
[----:B------:R2:W3:Y:S02]  /*6d60*/  SHFL.DOWN P3, R21, R53, R20, R19 ;  /* 0x0800001435157389 */ /* 0x0004e40000060013 */
[----:B-123--:R-:W-:Y:S05]  /*6d70*/  ENDCOLLECTIVE ;  /* 0x000000000000791b */ /* 0x00efea0003800000 */
.L_x_120:
[----:B------:R-:W-:Y:S02]  /*6d80*/  IMAD.MOV.U32 R20, RZ, RZ, 0x4 ;  /* 0x00000004ff147424 */ /* 0x000fe400078e00ff */
[----:B------:R-:W-:-:S05]  /*6d90*/  FADD R23, R17, R21 ;  /* 0x0000001511177221 */ /* 0x000fca0000000000 */
[----:B------:R-:W-:-:S07]  /*6da0*/  MOV R53, R23 ;  /* 0x0000001700357202 */ /* 0x000fce0000000f00 */
[----:B------:R-:W-:Y:S05]  /*6db0*/  WARPSYNC.COLLECTIVE R18, `(.L_x_121) ;  /* 0x0000000012087348 */ /* 0x000fea0003c00000 */
[----:B------:R1:W2:Y:S02]  /*6dc0*/  SHFL.DOWN P3, R21, R53, R20, R19 ;  /* 0x0800001435157389 */ /* 0x0002a40000060013 */
[----:B-12---:R-:W-:Y:S05]  /*6dd0*/  ENDCOLLECTIVE ;  /* 0x000000000000791b */ /* 0x006fea0003800000 */
.L_x_121:
[----:B------:R-:W-:Y:S02]  /*6de0*/  HFMA2 R20, -RZ, RZ, 0, 1.1920928955078125e-07 ;  /* 0x00000002ff147431 */ /* 0x000fe400000001ff */
[----:B------:R-:W-:-:S05]  /*6df0*/  FADD R24, R23, R21 ;  /* 0x0000001517187221 */ /* 0x000fca0000000000 */
[----:B------:R-:W-:-:S07]  /*6e00*/  MOV R53, R24 ;  /* 0x0000001800357202 */ /* 0x000fce0000000f00 */
[----:B------:R-:W-:Y:S05]  /*6e10*/  WARPSYNC.COLLECTIVE R18, `(.L_x_122) ;  /* 0x0000000012087348 */ /* 0x000fea0003c00000 */
[----:B------:R1:W2:Y:S02]  /*6e20*/  SHFL.DOWN P3, R21, R53, R20, R19 ;  /* 0x0800001435157389 */ /* 0x0002a40000060013 */
[----:B-12---:R-:W-:Y:S05]  /*6e30*/  ENDCOLLECTIVE ;  /* 0x000000000000791b */ /* 0x006fea0003800000 */
.L_x_122:
[----:B------:R-:W-:Y:S01]  /*6e40*/  MOV R20, 0x1 ;  /* 0x0000000100147802 */ /* 0x000fe20000000f00 */
[----:B------:R-:W-:-:S04]  /*6e50*/  FADD R25, R24, R21 ;  /* 0x0000001518197221 */ /* 0x000fc80000000000 */
[----:B------:R-:W-:-:S07]  /*6e60*/  IMAD.MOV.U32 R53, RZ, RZ, R25 ;  /* 0x000000ffff357224 */ /* 0x000fce00078e0019 */
[----:B------:R-:W-:Y:S05]  /*6e70*/  WARPSYNC.COLLECTIVE R18, `(.L_x_123) ;  /* 0x0000000012087348 */ /* 0x000fea0003c00000 */
[----:B------:R1:W2:Y:S02]  /*6e80*/  SHFL.DOWN P3, R21, R53, R20, R19 ;  /* 0x0800001435157389 */ /* 0x0002a40000060013 */
[----:B-12---:R-:W-:Y:S05]  /*6e90*/  ENDCOLLECTIVE ;  /* 0x000000000000791b */ /* 0x006fea0003800000 */
.L_x_123:
[----:B------:R-:W-:-:S04]  /*6ea0*/  FADD R26, R25, R21 ;  /* 0x00000015191a7221 */ /* 0x000fc80000000000 */
[----:B------:R-:W-:-:S05]  /*6eb0*/  @!P0 FMUL R26, R26, R13 ;  /* 0x0000000d1a1a8220 */ /* 0x000fca0000400000 */
[----:B------:R-:W-:-:S07]  /*6ec0*/  MOV R29, R26 ;  /* 0x0000001a001d7202 */ /* 0x000fce0000000f00 */
[----:B------:R-:W-:Y:S05]  /*6ed0*/  WARPSYNC.COLLECTIVE R18, `(.L_x_124) ;  /* 0x0000000012087348 */ /* 0x000fea0003c00000 */
[----:B------:R1:W2:Y:S02]  /*6ee0*/  SHFL.IDX P3, R21, R29, R30, R31 ;  /* 0x0000001e1d157389 */ /* 0x0002a4000006001f */
[----:B-12---:R-:W-:Y:S05]  /*6ef0*/  ENDCOLLECTIVE ;  /* 0x000000000000791b */ /* 0x006fea0003800000 */
.L_x_124:
[----:B------:R-:W-:Y:S05]  /*6f00*/  BRA `(.L_x_125) ;  /* 0xffffffc4004c7947 */ /* 0x000fea000383ffff */
.L_x_49:
[----:B------:R-:W-:Y:S01]  /*6f10*/  HFMA2 R19, -RZ, RZ, 0, 1.847743988037109375e-06 ;  /* 0x0000001fff137431 */ /* 0x000fe200000001ff */
[----:B------:R-:W-:Y:S01]  /*6f20*/  BSSY B0, `(.L_x_126) ;  /* 0x0000007000007945 */ /* 0x000fe20003800000 */
[----:B------:R-:W-:Y:S01]  /*6f30*/  MOV R53, R22 ;  /* 0x0000001600357202 */ /* 0x000fe20000000f00 */
[----:B------:R-:W-:Y:S01]  /*6f40*/  IMAD.MOV.U32 R20, RZ, RZ, 0x10 ;  /* 0x00000010ff147424 */ /* 0x000fe200078e00ff */
[----:B------:R-:W-:-:S07]  /*6f50*/  MOV R18, 0xffffffff ;  /* 0xffffffff00127802 */ /* 0x000fce0000000f00 */
[----:B-12---:R-:W-:Y:S05]  /*6f60*/  WARPSYNC.COLLECTIVE R18, `(.L_x_127) ;  /* 0x0000000012087348 */ /* 0x006fea0003c00000 */
[----:B--2---:R2:W3:Y:S02]  /*6f70*/  SHFL.DOWN P3, R21, R53, R20, R19 ;  /* 0x0800001435157389 */ /* 0x0044e40000060013 */
[----:B-123--:R-:W-:Y:S05]  /*6f80*/  ENDCOLLECTIVE ;  /* 0x000000000000791b */ /* 0x00efea0003800000 */
.L_x_127:
[----:B------:R-:W-:Y:S05]  /*6f90*/  BSYNC B0 ;  /* 0x0000000000007941 */ /* 0x000fea0003800000 */
.L_x_126:
[----:B------:R-:W-:Y:S01]  /*6fa0*/  FADD R17, R21, R22 ;  /* 0x0000001615117221 */ /* 0x000fe20000000000 */
[----:B------:R-:W-:Y:S01]  /*6fb0*/  HFMA2 R20, -RZ, RZ, 0, 4.76837158203125e-07 ;  /* 0x00000008ff147431 */ /* 0x000fe200000001ff */
[----:B------:R-:W-:Y:S01]  /*6fc0*/  MOV R19, 0x1f ;  /* 0x0000001f00137802 */ /* 0x000fe20000000f00 */
[----:B------:R-:W-:Y:S02]  /*6fd0*/  IMAD.MOV.U32 R18, RZ, RZ, -0x1 ;  /* 0xffffffffff127424 */ /* 0x000fe400078e00ff */
[----:B------:R-:W-:Y:S02]  /*6fe0*/  HFMA2 R30, -RZ, RZ, 0, 0 ;  /* 0x00000000ff1e7431 */ /* 0x000fe400000001ff */
[----:B------:R-:W-:Y:S02]  /*6ff0*/  IMAD.MOV.U32 R53, RZ, RZ, R17 ;  /* 0x000000ffff357224 */ /* 0x000fe400078e0011 */
[----:B------:R-:W-:-:S07]  /*7000*/  IMAD.MOV.U32 R31, RZ, RZ, 0x1f ;  /* 0x0000001fff1f7424 */ /* 0x000fce00078e00ff */
[----:B------:R-:W-:Y:S05]  /*7010*/  WARPSYNC.COLLECTIVE R18, `(.L_x_128) ;  /* 0x0000000012087348 */ /* 0x000fea0003c00000 */
[----:B------:R1:W2:Y:S02]  /*7020*/  SHFL.DOWN P3, R21, R53, R20, R19 ;  /* 0x0800001435157389 */ /* 0x0002a40000060013 */
[----:B-12---:R-:W-:Y:S05]  /*7030*/  ENDCOLLECTIVE ;  /* 0x000000000000791b */ /* 0x006fea0003800000 */
.L_x_128:
[----:B------:R-:W-:Y:S02]  /*7040*/  HFMA2 R20, -RZ, RZ, 0, 2.384185791015625e-07 ;  /* 0x00000004ff147431 */ /* 0x000fe400000001ff */
[----:B------:R-:W-:-:S05]  /*7050*/  FADD R23, R17, R21 ;  /* 0x0000001511177221 */ /* 0x000fca0000000000 */
[----:B------:R-:W-:-:S07]  /*7060*/  MOV R53, R23 ;  /* 0x0000001700357202 */ /* 0x000fce0000000f00 */
[----:B------:R-:W-:Y:S05]  /*7070*/  WARPSYNC.COLLECTIVE R18, `(.L_x_129) ;  /* 0x0000000012087348 */ /* 0x000fea0003c00000 */
[----:B------:R1:W2:Y:S02]  /*7080*/  SHFL.DOWN P3, R21, R53, R20, R19 ;  /* 0x0800001435157389 */ /* 0x0002a40000060013 */
[----:B-12---:R-:W-:Y:S05]  /*7090*/  ENDCOLLECTIVE ;  /* 0x000000000000791b */ /* 0x006fea0003800000 */
.L_x_129:
[----:B------:R-:W-:Y:S01]  /*70a0*/  MOV R20, 0x2 ;  /* 0x0000000200147802 */ /* 0x000fe20000000f00 */
[----:B------:R-:W-:-:S04]  /*70b0*/  FADD R24, R23, R21 ;  /* 0x0000001517187221 */ /* 0x000fc80000000000 */
[----:B------:R-:W-:-:S07]  /*70c0*/  IMAD.MOV.U32 R53, RZ, RZ, R24 ;  /* 0x000000ffff357224 */ /* 0x000fce00078e0018 */
[----:B------:R-:W-:Y:S05]  /*70d0*/  WARPSYNC.COLLECTIVE R18, `(.L_x_130) ;  /* 0x0000000012087348 */ /* 0x000fea0003c00000 */
[----:B------:R1:W2:Y:S02]  /*70e0*/  SHFL.DOWN P3, R21, R53, R20, R19 ;  /* 0x0800001435157389 */ /* 0x0002a40000060013 */
[----:B-12---:R-:W-:Y:S05]  /*70f0*/  ENDCOLLECTIVE ;  /* 0x000000000000791b */ /* 0x006fea0003800000 */
.L_x_130:
[----:B------:R-:W-:Y:S02]  /*7100*/  IMAD.MOV.U32 R20, RZ, RZ, 0x1 ;  /* 0x00000001ff147424 */ /* 0x000fe400078e00ff */
[----:B------:R-:W-:-:S05]  /*7110*/  FADD R25, R24, R21 ;  /* 0x0000001518197221 */ /* 0x000fca0000000000 */
[----:B------:R-:W-:-:S07]  /*7120*/  MOV R53, R25 ;  /* 0x0000001900357202 */ /* 0x000fce0000000f00 */
[----:B------:R-:W-:Y:S05]  /*7130*/  WARPSYNC.COLLECTIVE R18, `(.L_x_131) ;  /* 0x0000000012087348 */ /* 0x000fea0003c00000 */
[----:B------:R1:W2:Y:S02]  /*7140*/  SHFL.DOWN P3, R21, R53, R20, R19 ;  /* 0x0800001435157389 */ /* 0x0002a40000060013 */
[----:B-12---:R-:W-:Y:S05]  /*7150*/  ENDCOLLECTIVE ;  /* 0x000000000000791b */ /* 0x006fea0003800000 */
.L_x_131:
[----:B------:R-:W-:-:S04]  /*7160*/  FADD R26, R25, R21 ;  /* 0x00000015191a7221 */ /* 0x000fc80000000000 */
[----:B------:R-:W-:-:S05]  /*7170*/  @!P0 FMUL R26, R26, R13 ;  /* 0x0000000d1a1a8220 */ /* 0x000fca0000400000 */
[----:B------:R-:W-:-:S07]  /*7180*/  MOV R29, R26 ;  /* 0x0000001a001d7202 */ /* 0x000fce0000000f00 */
[----:B------:R-:W-:Y:S05]  /*7190*/  WARPSYNC.COLLECTIVE R18, `(.L_x_132) ;  /* 0x0000000012087348 */ /* 0x000fea0003c00000 */
[----:B------:R1:W2:Y:S02]  /*71a0*/  SHFL.IDX P3, R21, R29, R30, R31 ;  /* 0x0000001e1d157389 */ /* 0x0002a4000006001f */
[----:B-12---:R-:W-:Y:S05]  /*71b0*/  ENDCOLLECTIVE ;  /* 0x000000000000791b */ /* 0x006fea0003800000 */
.L_x_132:
[----:B------:R-:W-:Y:S05]  /*71c0*/  BRA `(.L_x_133) ;  /* 0xffffffc400047947 */ /* 0x000fea000383ffff */
.L_x_50:
[----:B------:R-:W-:Y:S01]  /*71d0*/  HFMA2 R20, -RZ, RZ, 0, 9.5367431640625e-07 ;  /* 0x00000010ff147431 */ /* 0x000fe200000001ff */
[----:B------:R-:W-:Y:S01]  /*71e0*/  BSSY B0, `(.L_x_134) ;  /* 0x0000007000007945 */ /* 0x000fe20003800000 */
[----:B------:R-:W-:Y:S01]  /*71f0*/  MOV R53, R14 ;  /* 0x0000000e00357202 */ /* 0x000fe20000000f00 */
[----:B------:R-:W-:Y:S01]  /*7200*/  IMAD.MOV.U32 R19, RZ, RZ, 0x1f ;  /* 0x0000001fff137424 */ /* 0x000fe200078e00ff */
[----:B------:R-:W-:-:S07]  /*7210*/  MOV R18, 0xffffffff ;  /* 0xffffffff00127802 */ /* 0x000fce0000000f00 */
[----:B-1-3--:R-:W-:Y:S05]  /*7220*/  WARPSYNC.COLLECTIVE R18, `(.L_x_135) ;  /* 0x0000000012087348 */ /* 0x00afea0003c00000 */
[----:B---3--:R2:W3:Y:S02]  /*7230*/  SHFL.DOWN P3, R21, R53, R20, R19 ;  /* 0x0800001435157389 */ /* 0x0084e40000060013 */
[----:B-123--:R-:W-:Y:S05]  /*7240*/  ENDCOLLECTIVE ;  /* 0x000000000000791b */ /* 0x00efea0003800000 */
.L_x_135:
[----:B------:R-:W-:Y:S05]  /*7250*/  BSYNC B0 ;  /* 0x0000000000007941 */ /* 0x000fea0003800000 */
.L_x_134:
[----:B------:R-:W-:Y:S01]  /*7260*/  FADD R11, R21, R14 ;  /* 0x0000000e150b7221 */ /* 0x000fe20000000000 */
[----:B------:R-:W-:Y:S02]  /*7270*/  HFMA2 R19, -RZ, RZ, 0, 1.847743988037109375e-06 ;  /* 0x0000001fff137431 */ /* 0x000fe400000001ff */
[----:B------:R-:W-:Y:S01]  /*7280*/  IMAD.MOV.U32 R20, RZ, RZ, 0x8 ;  /* 0x00000008ff147424 */ /* 0x000fe200078e00ff */
[----:B------:R-:W-:Y:S01]  /*7290*/  MOV R18, 0xffffffff ;  /* 0xffffffff00127802 */ /* 0x000fe20000000f00 */
[----:B------:R-:W-:Y:S01]  /*72a0*/  HFMA2 R31, -RZ, RZ, 0, 1.847743988037109375e-06 ;  /* 0x0000001fff1f7431 */ /* 0x000fe200000001ff */
[----:B------:R-:W-:Y:S02]  /*72b0*/  MOV R53, R11 ;  /* 0x0000000b00357202 */ /* 0x000fe40000000f00 */
[----:B------:R-:W-:-:S07]  /*72c0*/  MOV R30, RZ ;  /* 0x000000ff001e7202 */ /* 0x000fce0000000f00 */
[----:B------:R-:W-:Y:S05]  /*72d0*/  WARPSYNC.COLLECTIVE R18, `(.L_x_136) ;  /* 0x0000000012087348 */ /* 0x000fea0003c00000 */
[----:B------:R1:W2:Y:S02]  /*72e0*/  SHFL.DOWN P3, R21, R53, R20, R19 ;  /* 0x0800001435157389 */ /* 0x0002a40000060013 */
[----:B-12---:R-:W-:Y:S05]  /*72f0*/  ENDCOLLECTIVE ;  /* 0x000000000000791b */ /* 0x006fea0003800000 */
.L_x_136:
[----:B------:R-:W-:Y:S02]  /*7300*/  HFMA2 R20, -RZ, RZ, 0, 2.384185791015625e-07 ;  /* 0x00000004ff147431 */ /* 0x000fe400000001ff */
[----:B------:R-:W-:-:S04]  /*7310*/  FADD R12, R11, R21 ;  /* 0x000000150b0c7221 */ /* 0x000fc80000000000 */
[----:B------:R-:W-:-:S07]  /*7320*/  IMAD.MOV.U32 R53, RZ, RZ, R12 ;  /* 0x000000ffff357224 */ /* 0x000fce00078e000c */
[----:B------:R-:W-:Y:S05]  /*7330*/  WARPSYNC.COLLECTIVE R18, `(.L_x_137) ;  /* 0x0000000012087348 */ /* 0x000fea0003c00000 */
[----:B------:R1:W2:Y:S02]  /*7340*/  SHFL.DOWN P3, R21, R53, R20, R19 ;  /* 0x0800001435157389 */ /* 0x0002a40000060013 */
[----:B-12---:R-:W-:Y:S05]  /*7350*/  ENDCOLLECTIVE ;  /* 0x000000000000791b */ /* 0x006fea0003800000 */
.L_x_137:
[----:B------:R-:W-:Y:S02]  /*7360*/  IMAD.MOV.U32 R20, RZ, RZ, 0x2 ;  /* 0x00000002ff147424 */ /* 0x000fe400078e00ff */
[----:B------:R-:W-:-:S05]  /*7370*/  FADD R17, R12, R21 ;  /* 0x000000150c117221 */ /* 0x000fca0000000000 */
[----:B------:R-:W-:-:S07]  /*7380*/  MOV R53, R17 ;  /* 0x0000001100357202 */ /* 0x000fce0000000f00 */
[----:B------:R-:W-:Y:S05]  /*7390*/  WARPSYNC.COLLECTIVE R18, `(.L_x_138) ;  /* 0x0000000012087348 */ /* 0x000fea0003c00000 */
[----:B------:R1:W2:Y:S02]  /*73a0*/  SHFL.DOWN P3, R21, R53, R20, R19 ;  /* 0x0800001435157389 */ /* 0x0002a40000060013 */
[----:B-12---:R-:W-:Y:S05]  /*73b0*/  ENDCOLLECTIVE ;  /* 0x000000000000791b */ /* 0x006fea0003800000 */
.L_x_138:
[----:B------:R-:W-:Y:S02]  /*73c0*/  HFMA2 R20, -RZ, RZ, 0, 5.9604644775390625e-08 ;  /* 0x00000001ff147431 */ /* 0x000fe400000001ff */
[----:B------:R-:W-:-:S05]  /*73d0*/  FADD R22, R17, R21 ;  /* 0x0000001511167221 */ /* 0x000fca0000000000 */
[----:B------:R-:W-:-:S07]  /*73e0*/  MOV R53, R22 ;  /* 0x0000001600357202 */ /* 0x000fce0000000f00 */
[----:B------:R-:W-:Y:S05]  /*73f0*/  WARPSYNC.COLLECTIVE R18, `(.L_x_139) ;  /* 0x0000000012087348 */ /* 0x000fea0003c00000 */
[----:B------:R1:W2:Y:S02]  /*7400*/  SHFL.DOWN P3, R21, R53, R20, R19 ;  /* 0x0800001435157389 */ /* 0x0002a40000060013 */
[----:B-12---:R-:W-:Y:S05]  /*7410*/  ENDCOLLECTIVE ;  /* 0x000000000000791b */ /* 0x006fea0003800000 */
.L_x_139:
[----:B------:R-:W-:-:S04]  /*7420*/  FADD R24, R22, R21 ;  /* 0x0000001516187221 */ /* 0x000fc80000000000 */
[----:B------:R-:W-:-:S04]  /*7430*/  @!P0 FMUL R24, R24, R13 ;  /* 0x0000000d18188220 */ /* 0x000fc80000400000 */
[----:B------:R-:W-:-:S07]  /*7440*/  IMAD.MOV.U32 R29, RZ, RZ, R24 ;  /* 0x000000ffff1d7224 */ /* 0x000fce00078e0018 */
[----:B------:R-:W-:Y:S05]  /*7450*/  WARPSYNC.COLLECTIVE R18, `(.L_x_140) ;  /* 0x0000000012087348 */ /* 0x000fea0003c00000 */
[----:B------:R1:W2:Y:S02]  /*7460*/  SHFL.IDX P3, R21, R29, R30, R31 ;  /* 0x0000001e1d157389 */ /* 0x0002a4000006001f */
[----:B-12---:R-:W-:Y:S05]  /*7470*/  ENDCOLLECTIVE ;  /* 0x000000000000791b */ /* 0x006fea0003800000 */
.L_x_140:
[----:B------:R-:W-:Y:S01]  /*7480*/  IMAD.MOV.U32 R13, RZ, RZ, R21 ;  /* 0x000000ffff0d7224 */ /* 0x000fe200078e0015 */
[----:B------:R-:W-:Y:S06]  /*7490*/  BRA `(.L_x_141) ;  /* 0xffffffc000b07947 */ /* 0x000fec000383ffff */
        .weak           $__internal_0_$__cuda_sm3x_div_rn_noftz_f32_slowpath
        .type           $__internal_0_$__cuda_sm3x_div_rn_noftz_f32_slowpath,@function
        .size           $__internal_0_$__cuda_sm3x_div_rn_noftz_f32_slowpath,(.L_x_154 - $__internal_0_$__cuda_sm3x_div_rn_noftz_f32_slowpath)
$__internal_0_$__cuda_sm3x_div_rn_noftz_f32_slowpath:
[----:B------:R-:W-:Y:S01]  /*74a0*/  SHF.R.U32.HI R13, RZ, 0x17, R12 ;  /* 0x00000017ff0d7819 */ /* 0x000fe2000001160c */
[----:B------:R-:W-:Y:S01]  /*74b0*/  BSSY.RECONVERGENT B0, `(.L_x_142) ;  /* 0x0000062000007945 */ /* 0x000fe20003800200 */
[----:B------:R-:W-:Y:S02]  /*74c0*/  SHF.R.U32.HI R18, RZ, 0x17, R11 ;  /* 0x00000017ff127819 */ /* 0x000fe4000001160b */
[----:B------:R-:W-:Y:S02]  /*74d0*/  LOP3.LUT R13, R13, 0xff, RZ, 0xc0, !PT ;  /* 0x000000ff0d0d7812 */ /* 0x000fe400078ec0ff */
[----:B------:R-:W-:Y:S02]  /*74e0*/  LOP3.LUT R18, R18, 0xff, RZ, 0xc0, !PT ;  /* 0x000000ff12127812 */ /* 0x000fe400078ec0ff */
[----:B------:R-:W-:Y:S02]  /*74f0*/  IADD3 R21, PT, PT, R13, -0x1, RZ ;  /* 0xffffffff0d157810 */ /* 0x000fe40007ffe0ff */
[----:B------:R-:W-:-:S02]  /*7500*/  IADD3 R19, PT, PT, R18, -0x1, RZ ;  /* 0xffffffff12137810 */ /* 0x000fc40007ffe0ff */
[----:B------:R-:W-:-:S04]  /*7510*/  ISETP.GT.U32.AND P0, PT, R21, 0xfd, PT ;  /* 0x000000fd1500780c */ /* 0x000fc80003f04070 */
[----:B------:R-:W-:-:S13]  /*7520*/  ISETP.GT.U32.OR P0, PT, R19, 0xfd, P0 ;  /* 0x000000fd1300780c */ /* 0x000fda0000704470 */
[----:B------:R-:W-:Y:S01]  /*7530*/  @!P0 IMAD.MOV.U32 R17, RZ, RZ, RZ ;  /* 0x000000ffff118224 */ /* 0x000fe200078e00ff */
[----:B------:R-:W-:Y:S06]  /*7540*/  @!P0 BRA `(.L_x_143) ;  /* 0x00000000005c8947 */ /* 0x000fec0003800000 */
[----:B------:R-:W-:Y:S02]  /*7550*/  FSETP.GTU.FTZ.AND P0, PT, |R11|, +INF , PT ;  /* 0x7f8000000b00780b */ /* 0x000fe40003f1c200 */
[----:B------:R-:W-:-:S04]  /*7560*/  FSETP.GTU.FTZ.AND P1, PT, |R12|, +INF , PT ;  /* 0x7f8000000c00780b */ /* 0x000fc80003f3c200 */
[----:B------:R-:W-:-:S13]  /*7570*/  PLOP3.LUT P0, PT, P0, P1, PT, 0xf8, 0x8f ;  /* 0x00000000008f781c */ /* 0x000fda0000703f70 */
[----:B------:R-:W-:Y:S05]  /*7580*/  @P0 BRA `(.L_x_144) ;  /* 0x00000004004c0947 */ /* 0x000fea0003800000 */
[----:B------:R-:W-:-:S13]  /*7590*/  LOP3.LUT P0, RZ, R12, 0x7fffffff, R11, 0xc8, !PT ;  /* 0x7fffffff0cff7812 */ /* 0x000fda000780c80b */
[----:B------:R-:W-:Y:S05]  /*75a0*/  @!P0 BRA `(.L_x_145) ;  /* 0x00000004003c8947 */ /* 0x000fea0003800000 */
[C---:B------:R-:W-:Y:S02]  /*75b0*/  FSETP.NEU.FTZ.AND P4, PT, |R11|.reuse, +INF , PT ;  /* 0x7f8000000b00780b */ /* 0x040fe40003f9d200 */
[----:B------:R-:W-:Y:S02]  /*75c0*/  FSETP.NEU.FTZ.AND P1, PT, |R12|, +INF , PT ;  /* 0x7f8000000c00780b */ /* 0x000fe40003f3d200 */
[----:B------:R-:W-:-:S11]  /*75d0*/  FSETP.NEU.FTZ.AND P0, PT, |R11|, +INF , PT ;  /* 0x7f8000000b00780b */ /* 0x000fd60003f1d200 */
[----:B------:R-:W-:Y:S05]  /*75e0*/  @!P1 BRA !P4, `(.L_x_145) ;  /* 0x00000004002c9947 */ /* 0x000fea0006000000 */
[----:B------:R-:W-:-:S04]  /*75f0*/  LOP3.LUT P4, RZ, R11, 0x7fffffff, RZ, 0xc0, !PT ;  /* 0x7fffffff0bff7812 */ /* 0x000fc8000788c0ff */
[----:B------:R-:W-:-:S13]  /*7600*/  PLOP3.LUT P1, PT, P1, P4, PT, 0x2f, 0xf2 ;  /* 0x0000000000f2781c */ /* 0x000fda0000f28577 */
[----:B------:R-:W-:Y:S05]  /*7610*/  @P1 BRA `(.L_x_146) ;  /* 0x0000000400181947 */ /* 0x000fea0003800000 */
[----:B------:R-:W-:-:S04]  /*7620*/  LOP3.LUT P1, RZ, R12, 0x7fffffff, RZ, 0xc0, !PT ;  /* 0x7fffffff0cff7812 */ /* 0x000fc8000782c0ff */
[----:B------:R-:W-:-:S13]  /*7630*/  PLOP3.LUT P0, PT, P0, P1, PT, 0x2f, 0xf2 ;  /* 0x0000000000f2781c */ /* 0x000fda0000702577 */
[----:B------:R-:W-:Y:S05]  /*7640*/  @P0 BRA `(.L_x_147) ;  /* 0x0000000400000947 */ /* 0x000fea0003800000 */
[----:B------:R-:W-:Y:S02]  /*7650*/  ISETP.GE.AND P0, PT, R19, RZ, PT ;  /* 0x000000ff1300720c */ /* 0x000fe40003f06270 */
[----:B------:R-:W-:-:S11]  /*7660*/  ISETP.GE.AND P1, PT, R21, RZ, PT ;  /* 0x000000ff1500720c */ /* 0x000fd60003f26270 */
[----:B------:R-:W-:Y:S01]  /*7670*/  @P0 MOV R17, RZ ;  /* 0x000000ff00110202 */ /* 0x000fe20000000f00 */
[----:B------:R-:W-:Y:S01]  /*7680*/  @!P0 FFMA R11, R11, 1.84467440737095516160e+19, RZ ;  /* 0x5f8000000b0b8823 */ /* 0x000fe200000000ff */
[----:B------:R-:W-:Y:S01]  /*7690*/  @!P0 MOV R17, 0xffffffc0 ;  /* 0xffffffc000118802 */ /* 0x000fe20000000f00 */
[----:B------:R-:W-:-:S04]  /*76a0*/  @!P1 FFMA R12, R12, 1.84467440737095516160e+19, RZ ;  /* 0x5f8000000c0c9823 */ /* 0x000fc800000000ff */
[----:B------:R-:W-:-:S07]  /*76b0*/  @!P1 VIADD R17, R17, 0x40 ;  /* 0x0000004011119836 */ /* 0x000fce0000000000 */
.L_x_143:
[----:B------:R-:W-:Y:S01]  /*76c0*/  LEA R19, R13, 0xc0800000, 0x17 ;  /* 0xc08000000d137811 */ /* 0x000fe200078eb8ff */
[----:B------:R-:W-:Y:S01]  /*76d0*/  BSSY.RECONVERGENT B1, `(.L_x_148) ;  /* 0x0000036000017945 */ /* 0x000fe20003800200 */
[----:B------:R-:W-:Y:S02]  /*76e0*/  IADD3 R18, PT, PT, R18, -0x7f, RZ ;  /* 0xffffff8112127810 */ /* 0x000fe40007ffe0ff */
[----:B------:R-:W-:-:S03]  /*76f0*/  IADD3 R21, PT, PT, -R19, R12, RZ ;  /* 0x0000000c13157210 */ /* 0x000fc60007ffe1ff */
[C---:B------:R-:W-:Y:S01]  /*7700*/  IMAD R11, R18.reuse, -0x800000, R11 ;  /* 0xff800000120b7824 */ /* 0x040fe200078e020b */
[----:B------:R-:W1:Y:S01]  /*7710*/  MUFU.RCP R19, R21 ;  /* 0x0000001500137308 */ /* 0x000e620000001000 */
[----:B------:R-:W-:Y:S01]  /*7720*/  FADD.FTZ R22, -R21, -RZ ;  /* 0x800000ff15167221 */ /* 0x000fe20000010100 */
[----:B------:R-:W-:-:S05]  /*7730*/  IADD3 R18, PT, PT, R18, 0x7f, -R13 ;  /* 0x0000007f12127810 */ /* 0x000fca0007ffe80d */
[----:B------:R-:W-:Y:S02]  /*7740*/  IMAD.IADD R18, R18, 0x1, R17 ;  /* 0x0000000112127824 */ /* 0x000fe400078e0211 */
[----:B-1----:R-:W-:-:S04]  /*7750*/  FFMA R12, R19, R22, 1 ;  /* 0x3f800000130c7423 */ /* 0x002fc80000000016 */
[----:B------:R-:W-:-:S04]  /*7760*/  FFMA R12, R19, R12, R19 ;  /* 0x0000000c130c7223 */ /* 0x000fc80000000013 */
[----:B------:R-:W-:-:S04]  /*7770*/  FFMA R19, R11, R12, RZ ;  /* 0x0000000c0b137223 */ /* 0x000fc800000000ff */
[----:B------:R-:W-:-:S04]  /*7780*/  FFMA R23, R22, R19, R11 ;  /* 0x0000001316177223 */ /* 0x000fc8000000000b */
[----:B------:R-:W-:-:S04]  /*7790*/  FFMA R19, R12, R23, R19 ;  /* 0x000000170c137223 */ /* 0x000fc80000000013 */
[----:B------:R-:W-:-:S04]  /*77a0*/  FFMA R22, R22, R19, R11 ;  /* 0x0000001316167223 */ /* 0x000fc8000000000b */
[----:B------:R-:W-:-:S05]  /*77b0*/  FFMA R11, R12, R22, R19 ;  /* 0x000000160c0b7223 */ /* 0x000fca0000000013 */
[----:B------:R-:W-:-:S04]  /*77c0*/  SHF.R.U32.HI R13, RZ, 0x17, R11 ;  /* 0x00000017ff0d7819 */ /* 0x000fc8000001160b */
[----:B------:R-:W-:-:S04]  /*77d0*/  LOP3.LUT R13, R13, 0xff, RZ, 0xc0, !PT ;  /* 0x000000ff0d0d7812 */ /* 0x000fc800078ec0ff */
[----:B------:R-:W-:-:S04]  /*77e0*/  IADD3 R13, PT, PT, R13, R18, RZ ;  /* 0x000000120d0d7210 */ /* 0x000fc80007ffe0ff */
[----:B------:R-:W-:-:S04]  /*77f0*/  IADD3 R17, PT, PT, R13, -0x1, RZ ;  /* 0xffffffff0d117810 */ /* 0x000fc80007ffe0ff */
[----:B------:R-:W-:-:S13]  /*7800*/  ISETP.GE.U32.AND P0, PT, R17, 0xfe, PT ;  /* 0x000000fe1100780c */ /* 0x000fda0003f06070 */
[----:B------:R-:W-:Y:S05]  /*7810*/  @!P0 BRA `(.L_x_149) ;  /* 0x0000000000808947 */ /* 0x000fea0003800000 */
[----:B------:R-:W-:-:S13]  /*7820*/  ISETP.GT.AND P0, PT, R13, 0xfe, PT ;  /* 0x000000fe0d00780c */ /* 0x000fda0003f04270 */
[----:B------:R-:W-:Y:S05]  /*7830*/  @P0 BRA `(.L_x_150) ;  /* 0x00000000006c0947 */ /* 0x000fea0003800000 */
[----:B------:R-:W-:-:S13]  /*7840*/  ISETP.GE.AND P0, PT, R13, 0x1, PT ;  /* 0x000000010d00780c */ /* 0x000fda0003f06270 */
[----:B------:R-:W-:Y:S05]  /*7850*/  @P0 BRA `(.L_x_151) ;  /* 0x0000000000740947 */ /* 0x000fea0003800000 */
[----:B------:R-:W-:Y:S02]  /*7860*/  ISETP.GE.AND P0, PT, R13, -0x18, PT ;  /* 0xffffffe80d00780c */ /* 0x000fe40003f06270 */
[----:B------:R-:W-:-:S11]  /*7870*/  LOP3.LUT R11, R11, 0x80000000, RZ, 0xc0, !PT ;  /* 0x800000000b0b7812 */ /* 0x000fd600078ec0ff */
[----:B------:R-:W-:Y:S05]  /*7880*/  @!P0 BRA `(.L_x_151) ;  /* 0x0000000000688947 */ /* 0x000fea0003800000 */
[CCC-:B------:R-:W-:Y:S01]  /*7890*/  FFMA.RZ R17, R12.reuse, R22.reuse, R19.reuse ;  /* 0x000000160c117223 */ /* 0x1c0fe2000000c013 */
[C---:B------:R-:W-:Y:S02]  /*78a0*/  ISETP.NE.AND P4, PT, R13.reuse, RZ, PT ;  /* 0x000000ff0d00720c */ /* 0x040fe40003f85270 */
[----:B------:R-:W-:Y:S02]  /*78b0*/  ISETP.NE.AND P1, PT, R13, RZ, PT ;  /* 0x000000ff0d00720c */ /* 0x000fe40003f25270 */
[----:B------:R-:W-:Y:S01]  /*78c0*/  LOP3.LUT R18, R17, 0x7fffff, RZ, 0xc0, !PT ;  /* 0x007fffff11127812 */ /* 0x000fe200078ec0ff */
[CCC-:B------:R-:W-:Y:S01]  /*78d0*/  FFMA.RP R17, R12.reuse, R22.reuse, R19.reuse ;  /* 0x000000160c117223 */ /* 0x1c0fe20000008013 */
[----:B------:R-:W-:Y:S01]  /*78e0*/  FFMA.RM R12, R12, R22, R19 ;  /* 0x000000160c0c7223 */ /* 0x000fe20000004013 */
[C---:B------:R-:W-:Y:S01]  /*78f0*/  VIADD R19, R13.reuse, 0x20 ;  /* 0x000000200d137836 */ /* 0x040fe20000000000 */
[----:B------:R-:W-:Y:S02]  /*7900*/  LOP3.LUT R18, R18, 0x800000, RZ, 0xfc, !PT ;  /* 0x0080000012127812 */ /* 0x000fe400078efcff */
[----:B------:R-:W-:-:S02]  /*7910*/  IADD3 R13, PT, PT, -R13, RZ, RZ ;  /* 0x000000ff0d0d7210 */ /* 0x000fc40007ffe1ff */
[----:B------:R-:W-:Y:S02]  /*7920*/  SHF.L.U32 R19, R18, R19, RZ ;  /* 0x0000001312137219 */ /* 0x000fe400000006ff */
[----:B------:R-:W-:Y:S02]  /*7930*/  FSETP.NEU.FTZ.AND P0, PT, R17, R12, PT ;  /* 0x0000000c1100720b */ /* 0x000fe40003f1d000 */
[----:B------:R-:W-:Y:S02]  /*7940*/  SEL R13, R13, RZ, P4 ;  /* 0x000000ff0d0d7207 */ /* 0x000fe40002000000 */
[----:B------:R-:W-:Y:S02]  /*7950*/  ISETP.NE.AND P1, PT, R19, RZ, P1 ;  /* 0x000000ff1300720c */ /* 0x000fe40000f25270 */
[----:B------:R-:W-:Y:S02]  /*7960*/  SHF.R.U32.HI R13, RZ, R13, R18 ;  /* 0x0000000dff0d7219 */ /* 0x000fe40000011612 */
[----:B------:R-:W-:-:S02]  /*7970*/  PLOP3.LUT P0, PT, P0, P1, PT, 0xf8, 0x8f ;  /* 0x00000000008f781c */ /* 0x000fc40000703f70 */
[----:B------:R-:W-:Y:S02]  /*7980*/  SHF.R.U32.HI R17, RZ, 0x1, R13 ;  /* 0x00000001ff117819 */ /* 0x000fe4000001160d */
[----:B------:R-:W-:-:S04]  /*7990*/  SEL R12, RZ, 0x1, !P0 ;  /* 0x00000001ff0c7807 */ /* 0x000fc80004000000 */
[----:B------:R-:W-:-:S04]  /*79a0*/  LOP3.LUT R12, R12, 0x1, R17, 0xf8, !PT ;  /* 0x000000010c0c7812 */ /* 0x000fc800078ef811 */
[----:B------:R-:W-:-:S04]  /*79b0*/  LOP3.LUT R12, R12, R13, RZ, 0xc0, !PT ;  /* 0x0000000d0c0c7212 */ /* 0x000fc800078ec0ff */
[----:B------:R-:W-:-:S04]  /*79c0*/  IADD3 R12, PT, PT, R17, R12, RZ ;  /* 0x0000000c110c7210 */ /* 0x000fc80007ffe0ff */
[----:B------:R-:W-:Y:S01]  /*79d0*/  LOP3.LUT R11, R12, R11, RZ, 0xfc, !PT ;  /* 0x0000000b0c0b7212 */ /* 0x000fe200078efcff */
[----:B------:R-:W-:Y:S06]  /*79e0*/  BRA `(.L_x_151) ;  /* 0x0000000000107947 */ /* 0x000fec0003800000 */
.L_x_150:
[----:B------:R-:W-:-:S04]  /*79f0*/  LOP3.LUT R11, R11, 0x80000000, RZ, 0xc0, !PT ;  /* 0x800000000b0b7812 */ /* 0x000fc800078ec0ff */
[----:B------:R-:W-:Y:S01]  /*7a00*/  LOP3.LUT R11, R11, 0x7f800000, RZ, 0xfc, !PT ;  /* 0x7f8000000b0b7812 */ /* 0x000fe200078efcff */
[----:B------:R-:W-:Y:S06]  /*7a10*/  BRA `(.L_x_151) ;  /* 0x0000000000047947 */ /* 0x000fec0003800000 */
.L_x_149:
[----:B------:R-:W-:-:S07]  /*7a20*/  IMAD R11, R18, 0x800000, R11 ;  /* 0x00800000120b7824 */ /* 0x000fce00078e020b */
.L_x_151:
[----:B------:R-:W-:Y:S05]  /*7a30*/  BSYNC.RECONVERGENT B1 ;  /* 0x0000000000017941 */ /* 0x000fea0003800200 */
.L_x_148:
[----:B------:R-:W-:Y:S05]  /*7a40*/  BRA `(.L_x_152) ;  /* 0x0000000000207947 */ /* 0x000fea0003800000 */
.L_x_147:
[----:B------:R-:W-:-:S04]  /*7a50*/  LOP3.LUT R11, R12, 0x80000000, R11, 0x48, !PT ;  /* 0x800000000c0b7812 */ /* 0x000fc800078e480b */
[----:B------:R-:W-:Y:S01]  /*7a60*/  LOP3.LUT R11, R11, 0x7f800000, RZ, 0xfc, !PT ;  /* 0x7f8000000b0b7812 */ /* 0x000fe200078efcff */
[----:B------:R-:W-:Y:S06]  /*7a70*/  BRA `(.L_x_152) ;  /* 0x0000000000147947 */ /* 0x000fec0003800000 */
.L_x_146:
[----:B------:R-:W-:Y:S01]  /*7a80*/  LOP3.LUT R11, R12, 0x80000000, R11, 0x48, !PT ;  /* 0x800000000c0b7812 */ /* 0x000fe200078e480b */
[----:B------:R-:W-:Y:S06]  /*7a90*/  BRA `(.L_x_152) ;  /* 0x00000000000c7947 */ /* 0x000fec0003800000 */
.L_x_145:
[----:B------:R-:W1:Y:S01]  /*7aa0*/  MUFU.RSQ R11, -QNAN ;  /* 0xffc00000000b7908 */ /* 0x000e620000001400 */
[----:B------:R-:W-:Y:S05]  /*7ab0*/  BRA `(.L_x_152) ;  /* 0x0000000000047947 */ /* 0x000fea0003800000 */
.L_x_144:
[----:B------:R-:W-:-:S07]  /*7ac0*/  FADD.FTZ R11, R11, R12 ;  /* 0x0000000c0b0b7221 */ /* 0x000fce0000010000 */
.L_x_152:
[----:B------:R-:W-:Y:S05]  /*7ad0*/  BSYNC.RECONVERGENT B0 ;  /* 0x0000000000007941 */ /* 0x000fea0003800200 */
.L_x_142:
[----:B------:R-:W-:Y:S01]  /*7ae0*/  HFMA2 R13, -RZ, RZ, 0, 0 ;  /* 0x00000000ff0d7431 */ /* 0x000fe200000001ff */
[----:B------:R-:W-:-:S04]  /*7af0*/  MOV R12, R16 ;  /* 0x00000010000c7202 */ /* 0x000fc80000000f00 */
[----:B-1----:R-:W-:Y:S05]  /*7b00*/  RET.REL.NODEC R12 `(_Z23sdpa_fp8_stage_a_kernelPKhS0_S0_PKfS2_S2_P6__halfiiiif) ;  /* 0xffffff840c3c7950 */ /* 0x002fea0003c3ffff */
.L_x_153:
[----:B------:R-:W-:-:S00]  /*7b10*/  BRA `(.L_x_153) ;  /* 0xfffffffc00fc7947 */ /* 0x000fc0000383ffff */
[----:B------:R-:W-:-:S00]  /*7b20*/  NOP ;  /* 0x0000000000007918 */ /* 0x000fc00000000000 */
        /* <DEDUP_REMOVED lines=13> */
.L_x_154:


//--------------------- .nv.shared._Z23sdpa_fp8_stage_a_kernelPKhS0_S0_PKfS2_S2_P6__halfiiiif --------------------------
	.section	.nv.shared._Z23sdpa_fp8_stage_a_kernelPKhS0_S0_PKfS2_S2_P6__halfiiiif,"aw",@nobits
	.sectionflags	@""
	.align	16
.nv.shared._Z23sdpa_fp8_stage_a_kernelPKhS0_S0_PKfS2_S2_P6__halfiiiif:
	.zero		36608


//--------------------- .nv.shared.reserved.0     --------------------------
	.section	.nv.shared.reserved.0,"aw",@nobits
	.weak		__nv_reservedSMEM_offset_0_alias
	.size		__nv_reservedSMEM_offset_0_alias, 0, 64
	.other		__nv_reservedSMEM_offset_0_alias,@"STO_CUDA_RESERVED_SHARED STV_DEFAULT"
__nv_reservedSMEM_offset_0_alias:
	.zero		0
	.zero		64


//--------------------- .nv.constant0._Z23sdpa_fp8_stage_a_kernelPKhS0_S0_PKfS2_S2_P6__halfiiiif --------------------------
	.section	.nv.constant0._Z23sdpa_fp8_stage_a_kernelPKhS0_S0_PKfS2_S2_P6__halfiiiif,"a",@progbits
	.sectionflags	@""
	.align	4
.nv.constant0._Z23sdpa_fp8_stage_a_kernelPKhS0_S0_PKfS2_S2_P6__halfiiiif:
	.zero		972


//--------------------- SYMBOLS --------------------------

	.type		.nv.reservedSmem.offset0,@object
	.size		.nv.reservedSmem.offset0,0x4
	.type		.nv.reservedSmem.cap,@object
	.size		.nv.reservedSmem.cap,0x4
